// auto-generated by cutlass_sweep.gemm — config: {"arch": "sm_100", "cluster_m": 4, "cluster_n": 2, "dtype": "int8", "dtype_b": "int8", "layout": "nt", "stages": 0, "tile_k": 64, "tile_m": 64, "tile_n": 64}
#include "cutlass/cutlass.h"
#include "cutlass/gemm/collective/collective_builder.hpp"
#include "cutlass/gemm/device/gemm_universal_adapter.h"
#include "cutlass/gemm/kernel/gemm_universal.hpp"
#include "cutlass/epilogue/collective/collective_builder.hpp"

using ElemA = int8_t;
using ElemB = int8_t;
using ElemCD = int8_t;
using Acc  = int32_t;
using TileShape    = cute::Shape<cute::_64, cute::_64, cute::_64>;
using ClusterShape = cute::Shape<cute::_4, cute::_2, cute::_1>;

using CollectiveEpilogue = typename cutlass::epilogue::collective::CollectiveBuilder<
    cutlass::arch::Sm100, cutlass::arch::OpClassTensorOp,
    TileShape, ClusterShape,
    cutlass::epilogue::collective::EpilogueTileAuto,
    Acc, Acc,
    ElemCD, cutlass::layout::RowMajor, 128 / cutlass::sizeof_bits<ElemCD>::value,
    ElemCD, cutlass::layout::RowMajor, 128 / cutlass::sizeof_bits<ElemCD>::value,
    cutlass::epilogue::collective::EpilogueScheduleAuto
  >::CollectiveOp;

using CollectiveMainloop = typename cutlass::gemm::collective::CollectiveBuilder<
    cutlass::arch::Sm100, cutlass::arch::OpClassTensorOp,
    ElemA, cutlass::layout::RowMajor, 128 / cutlass::sizeof_bits<ElemA>::value,
    ElemB, cutlass::layout::ColumnMajor, 128 / cutlass::sizeof_bits<ElemB>::value,
    Acc,
    TileShape, ClusterShape,
    cutlass::gemm::collective::StageCountAutoCarveout<static_cast<int>(sizeof(typename CollectiveEpilogue::SharedStorage))>,
    cutlass::gemm::collective::KernelScheduleAuto
  >::CollectiveOp;

using GemmKernel = cutlass::gemm::kernel::GemmUniversal<
    cute::Shape<int,int,int,int>,
    CollectiveMainloop,
    CollectiveEpilogue
>;
using Gemm = cutlass::gemm::device::GemmUniversalAdapter<GemmKernel>;

// Force the device kernel symbol into the cubin without needing a host main.
auto* _anchor = &cutlass::device_kernel<GemmKernel>;


// ===== COMPILED SASS (sm_100a) =====

	.target	sm_100a

	.elftype	@"ET_EXEC"


//--------------------- .note.nv.tkinfo           --------------------------
	.section	.note.nv.tkinfo,"",@"SHT_NOTE"
	.sectionflags	@"SHF_NOTE_NV_TKINFO"
	.tkinfo
        /*0018*/ 	.word	0x00000002
        /*0030*/ 	.string	""
        /*0030*/ 	.string	"ptxas"
        /*0030*/ 	.string	"Cuda compilation tools, release 13.0, V13.0.88"
        /*0030*/ 	.string	"Build cuda_13.0.r13.0/compiler.36424714_0"
        /*0030*/ 	.string	"-arch sm_100a -m 64 "



//--------------------- .note.nv.cuinfo           --------------------------
	.section	.note.nv.cuinfo,"",@"SHT_NOTE"
	.sectionflags	@"SHF_NOTE_NV_CUINFO"
        /*0018*/ 	.short	0x0002
        /*001a*/ 	.short	0x0064
        /*001c*/ 	.short	0x0082
	.zero		2


//--------------------- .nv.info                  --------------------------
	.section	.nv.info,"",@"SHT_CUDA_INFO"
	.align	4


	//----- nvinfo : EIATTR_REGCOUNT
	.align		4
        /*0000*/ 	.byte	0x04, 0x2f
        /*0002*/ 	.short	(.L_19 - .L_18)
	.align		4
.L_18:
        /*0004*/ 	.word	index@(_ZN7cutlass13device_kernelINS_4gemm6kernel13GemmUniversalIN4cute5tupleIJiiiiEEENS1_10collective13CollectiveMmaINS1_35MainloopSm100TmaUmmaWarpSpecializedILi27ELi2ELi4ENS5_IJNS4_1CILi4EEENSA_ILi2EEENSA_ILi1EEEEEEEENS5_IJNSA_ILi64EEESG_SG_EEEaNS5_IJlSD_lEEEaSI_NS4_8TiledMMAINS4_8MMA_AtomIJNS4_15SM100_MMA_S8_SSIaaiLi64ELi64ELNS4_4UMMA5MajorE0ELSN_0ELNSM_8SaturateE0EEEEEENS4_6LayoutINS5_IJSD_SD_SD_EEENS5_IJNSA_ILi0EEEST_ST_EEEEENS5_IJNS4_10UnderscoreESW_SW_EEEEENS4_23SM90_TMA_LOAD_MULTICASTENS4_14ComposedLayoutINS4_7SwizzleILi2ELi4ELi3EEENS4_18smem_ptr_flag_bitsILi8EEENSR_INS5_IJNSA_ILi8EEESG_EEENS5_IJSG_SD_EEEEEEEvNS4_8identityESZ_S19_vS1A_EENS_8epilogue10collective18CollectiveEpilogueINS1C_23Sm100TmaWarpSpecializedILi1ELi1ELi32ELb0ELb0EEEJSH_NS5_IJNSR_ISG_SD_EES1H_EEEaSI_aSI_NS1C_6fusion15FusionCallbacksIS1G_NS1J_17LinearCombinationIaiaiLNS_15FloatRoundStyleE2EEESH_S1I_JEEENS4_5SM1004TMEM4LOAD26SM100_TMEM_LOAD_16dp32b32xENS4_13SM90_TMA_LOADES19_NS4_39AutoVectorizingCopyWithAssumedAlignmentILi128EEENS4_14SM90_TMA_STOREES19_S1V_S1V_EEEvvEEEEvNT_6ParamsE)
        /*0008*/ 	.word	0x00000059


	//----- nvinfo : EIATTR_FRAME_SIZE
	.align		4
.L_19:
        /*000c*/ 	.byte	0x04, 0x11
        /*000e*/ 	.short	(.L_21 - .L_20)
	.align		4
.L_20:
        /*0010*/ 	.word	index@($__internal_2_$__cuda_sm10x_tcgen05_guardrail_trap_unallocated_columns_being_dealloced)
        /*0014*/ 	.word	0x00000000


	//----- nvinfo : EIATTR_FRAME_SIZE
	.align		4
.L_21:
        /*0018*/ 	.byte	0x04, 0x11
        /*001a*/ 	.short	(.L_23 - .L_22)
	.align		4
.L_22:
        /*001c*/ 	.word	index@($__internal_1_$__cuda_sm10x_tcgen05_guardrail_trap_phase_invalid_during_alloc)
        /*0020*/ 	.word	0x00000000


	//----- nvinfo : EIATTR_FRAME_SIZE
	.align		4
.L_23:
        /*0024*/ 	.byte	0x04, 0x11
        /*0026*/ 	.short	(.L_25 - .L_24)
	.align		4
.L_24:
        /*0028*/ 	.word	index@($__internal_0_$__cuda_sm10x_tcgen05_guardrail_trap_col_being_dealloced_not_returned_by_alloc)
        /*002c*/ 	.word	0x00000000


	//----- nvinfo : EIATTR_FRAME_SIZE
	.align		4
.L_25:
        /*0030*/ 	.byte	0x04, 0x11
        /*0032*/ 	.short	(.L_27 - .L_26)
	.align		4
.L_26:
        /*0034*/ 	.word	index@(_ZN7cutlass13device_kernelINS_4gemm6kernel13GemmUniversalIN4cute5tupleIJiiiiEEENS1_10collective13CollectiveMmaINS1_35MainloopSm100TmaUmmaWarpSpecializedILi27ELi2ELi4ENS5_IJNS4_1CILi4EEENSA_ILi2EEENSA_ILi1EEEEEEEENS5_IJNSA_ILi64EEESG_SG_EEEaNS5_IJlSD_lEEEaSI_NS4_8TiledMMAINS4_8MMA_AtomIJNS4_15SM100_MMA_S8_SSIaaiLi64ELi64ELNS4_4UMMA5MajorE0ELSN_0ELNSM_8SaturateE0EEEEEENS4_6LayoutINS5_IJSD_SD_SD_EEENS5_IJNSA_ILi0EEEST_ST_EEEEENS5_IJNS4_10UnderscoreESW_SW_EEEEENS4_23SM90_TMA_LOAD_MULTICASTENS4_14ComposedLayoutINS4_7SwizzleILi2ELi4ELi3EEENS4_18smem_ptr_flag_bitsILi8EEENSR_INS5_IJNSA_ILi8EEESG_EEENS5_IJSG_SD_EEEEEEEvNS4_8identityESZ_S19_vS1A_EENS_8epilogue10collective18CollectiveEpilogueINS1C_23Sm100TmaWarpSpecializedILi1ELi1ELi32ELb0ELb0EEEJSH_NS5_IJNSR_ISG_SD_EES1H_EEEaSI_aSI_NS1C_6fusion15FusionCallbacksIS1G_NS1J_17LinearCombinationIaiaiLNS_15FloatRoundStyleE2EEESH_S1I_JEEENS4_5SM1004TMEM4LOAD26SM100_TMEM_LOAD_16dp32b32xENS4_13SM90_TMA_LOADES19_NS4_39AutoVectorizingCopyWithAssumedAlignmentILi128EEENS4_14SM90_TMA_STOREES19_S1V_S1V_EEEvvEEEEvNT_6ParamsE)
        /*0038*/ 	.word	0x00000000


	//----- nvinfo : EIATTR_MIN_STACK_SIZE
	.align		4
.L_27:
        /*003c*/ 	.byte	0x04, 0x12
        /*003e*/ 	.short	(.L_29 - .L_28)
	.align		4
.L_28:
        /*0040*/ 	.word	index@(_ZN7cutlass13device_kernelINS_4gemm6kernel13GemmUniversalIN4cute5tupleIJiiiiEEENS1_10collective13CollectiveMmaINS1_35MainloopSm100TmaUmmaWarpSpecializedILi27ELi2ELi4ENS5_IJNS4_1CILi4EEENSA_ILi2EEENSA_ILi1EEEEEEEENS5_IJNSA_ILi64EEESG_SG_EEEaNS5_IJlSD_lEEEaSI_NS4_8TiledMMAINS4_8MMA_AtomIJNS4_15SM100_MMA_S8_SSIaaiLi64ELi64ELNS4_4UMMA5MajorE0ELSN_0ELNSM_8SaturateE0EEEEEENS4_6LayoutINS5_IJSD_SD_SD_EEENS5_IJNSA_ILi0EEEST_ST_EEEEENS5_IJNS4_10UnderscoreESW_SW_EEEEENS4_23SM90_TMA_LOAD_MULTICASTENS4_14ComposedLayoutINS4_7SwizzleILi2ELi4ELi3EEENS4_18smem_ptr_flag_bitsILi8EEENSR_INS5_IJNSA_ILi8EEESG_EEENS5_IJSG_SD_EEEEEEEvNS4_8identityESZ_S19_vS1A_EENS_8epilogue10collective18CollectiveEpilogueINS1C_23Sm100TmaWarpSpecializedILi1ELi1ELi32ELb0ELb0EEEJSH_NS5_IJNSR_ISG_SD_EES1H_EEEaSI_aSI_NS1C_6fusion15FusionCallbacksIS1G_NS1J_17LinearCombinationIaiaiLNS_15FloatRoundStyleE2EEESH_S1I_JEEENS4_5SM1004TMEM4LOAD26SM100_TMEM_LOAD_16dp32b32xENS4_13SM90_TMA_LOADES19_NS4_39AutoVectorizingCopyWithAssumedAlignmentILi128EEENS4_14SM90_TMA_STOREES19_S1V_S1V_EEEvvEEEEvNT_6ParamsE)
        /*0044*/ 	.word	0x00000000
.L_29:


//--------------------- .nv.compat                --------------------------
	.section	.nv.compat,"",@"SHT_CUDA_COMPAT_INFO"
	.align	4
        /*0000*/ 	.byte	0x02, 0x09, 0x01, 0x00, 0x02, 0x02, 0x03, 0x00, 0x02, 0x05, 0x06, 0x00, 0x03, 0x07, 0x01, 0x01
        /*0010*/ 	.byte	0x02, 0x03, 0x01, 0x00, 0x02, 0x06, 0x01, 0x00, 0x04, 0x0b, 0x08, 0x00, 0x01, 0x00, 0x00, 0x00
        /*0020*/ 	.byte	0x00, 0x00, 0x00, 0x00


//--------------------- .nv.info._ZN7cutlass13device_kernelINS_4gemm6kernel13GemmUniversalIN4cute5tupleIJiiiiEEENS1_10collective13CollectiveMmaINS1_35MainloopSm100TmaUmmaWarpSpecializedILi27ELi2ELi4ENS5_IJNS4_1CILi4EEENSA_ILi2EEENSA_ILi1EEEEEEEENS5_IJNSA_ILi64EEESG_SG_EEEaNS5_IJlSD_lEEEaSI_NS4_8TiledMMAINS4_8MMA_AtomIJNS4_15SM100_MMA_S8_SSIaaiLi64ELi64ELNS4_4UMMA5MajorE0ELSN_0ELNSM_8SaturateE0EEEEEENS4_6LayoutINS5_IJSD_SD_SD_EEENS5_IJNSA_ILi0EEEST_ST_EEEEENS5_IJNS4_10UnderscoreESW_SW_EEEEENS4_23SM90_TMA_LOAD_MULTICASTENS4_14ComposedLayoutINS4_7SwizzleILi2ELi4ELi3EEENS4_18smem_ptr_flag_bitsILi8EEENSR_INS5_IJNSA_ILi8EEESG_EEENS5_IJSG_SD_EEEEEEEvNS4_8identityESZ_S19_vS1A_EENS_8epilogue10collective18CollectiveEpilogueINS1C_23Sm100TmaWarpSpecializedILi1ELi1ELi32ELb0ELb0EEEJSH_NS5_IJNSR_ISG_SD_EES1H_EEEaSI_aSI_NS1C_6fusion15FusionCallbacksIS1G_NS1J_17LinearCombinationIaiaiLNS_15FloatRoundStyleE2EEESH_S1I_JEEENS4_5SM1004TMEM4LOAD26SM100_TMEM_LOAD_16dp32b32xENS4_13SM90_TMA_LOADES19_NS4_39AutoVectorizingCopyWithAssumedAlignmentILi128EEENS4_14SM90_TMA_STOREES19_S1V_S1V_EEEvvEEEEvNT_6ParamsE --------------------------
	.section	.nv.info._ZN7cutlass13device_kernelINS_4gemm6kernel13GemmUniversalIN4cute5tupleIJiiiiEEENS1_10collective13CollectiveMmaINS1_35MainloopSm100TmaUmmaWarpSpecializedILi27ELi2ELi4ENS5_IJNS4_1CILi4EEENSA_ILi2EEENSA_ILi1EEEEEEEENS5_IJNSA_ILi64EEESG_SG_EEEaNS5_IJlSD_lEEEaSI_NS4_8TiledMMAINS4_8MMA_AtomIJNS4_15SM100_MMA_S8_SSIaaiLi64ELi64ELNS4_4UMMA5MajorE0ELSN_0ELNSM_8SaturateE0EEEEEENS4_6LayoutINS5_IJSD_SD_SD_EEENS5_IJNSA_ILi0EEEST_ST_EEEEENS5_IJNS4_10UnderscoreESW_SW_EEEEENS4_23SM90_TMA_LOAD_MULTICASTENS4_14ComposedLayoutINS4_7SwizzleILi2ELi4ELi3EEENS4_18smem_ptr_flag_bitsILi8EEENSR_INS5_IJNSA_ILi8EEESG_EEENS5_IJSG_SD_EEEEEEEvNS4_8identityESZ_S19_vS1A_EENS_8epilogue10collective18CollectiveEpilogueINS1C_23Sm100TmaWarpSpecializedILi1ELi1ELi32ELb0ELb0EEEJSH_NS5_IJNSR_ISG_SD_EES1H_EEEaSI_aSI_NS1C_6fusion15FusionCallbacksIS1G_NS1J_17LinearCombinationIaiaiLNS_15FloatRoundStyleE2EEESH_S1I_JEEENS4_5SM1004TMEM4LOAD26SM100_TMEM_LOAD_16dp32b32xENS4_13SM90_TMA_LOADES19_NS4_39AutoVectorizingCopyWithAssumedAlignmentILi128EEENS4_14SM90_TMA_STOREES19_S1V_S1V_EEEvvEEEEvNT_6ParamsE,"",@"SHT_CUDA_INFO"
	.sectionflags	@""
	.align	4


	//----- nvinfo : EIATTR_CUDA_API_VERSION
	.align		4
        /*0000*/ 	.byte	0x04, 0x37
        /*0002*/ 	.short	(.L_31 - .L_30)
.L_30:
        /*0004*/ 	.word	0x00000082


	//----- nvinfo : EIATTR_KPARAM_INFO
	.align		4
.L_31:
        /*0008*/ 	.byte	0x04, 0x17
        /*000a*/ 	.short	(.L_33 - .L_32)
.L_32:
        /*000c*/ 	.word	0x00000000
        /*0010*/ 	.short	0x0000
        /*0012*/ 	.short	0x0000
        /*0014*/ 	.byte	0x00, 0xf0, 0x01, 0x20


	//----- nvinfo : EIATTR_AT_ENTRY_FRAGMENTS
	.align		4
.L_33:
        /*0018*/ 	.byte	0x04, 0x4f
        /*001a*/ 	.short	(.L_35 - .L_34)


	//   ....[0]....
.L_34:
        /*001c*/ 	.word	0x00000006


	//----- nvinfo : EIATTR_RESERVED_SMEM_USED
	.align		4
.L_35:
        /*0020*/ 	.byte	0x01, 0x41
	.zero		2


	//----- nvinfo : EIATTR_SPARSE_MMA_MASK
	.align		4
        /*0024*/ 	.byte	0x03, 0x50
        /*0026*/ 	.short	0x0000


	//----- nvinfo : EIATTR_TCGEN05_1CTA_USED
	.align		4
        /*0028*/ 	.byte	0x01, 0x51
	.zero		2


	//----- nvinfo : EIATTR_MAXREG_COUNT
	.align		4
        /*002c*/ 	.byte	0x03, 0x1b
        /*002e*/ 	.short	0x00ff


	//----- nvinfo : EIATTR_NUM_BARRIERS
	.align		4
        /*0030*/ 	.byte	0x02, 0x4c
        /*0032*/ 	.byte	0x07
	.zero		1


	//----- nvinfo : EIATTR_EXTERNS
	.align		4
        /*0034*/ 	.byte	0x04, 0x0f
        /*0036*/ 	.short	(.L_37 - .L_36)


	//   ....[0]....
	.align		4
.L_36:
        /*0038*/ 	.word	index@(__assertfail)


	//----- nvinfo : EIATTR_MERCURY_ISA_VERSION
	.align		4
.L_37:
        /*003c*/ 	.byte	0x03, 0x5f
        /*003e*/ 	.short	0x0101


	//----- nvinfo : EIATTR_INT_WARP_WIDE_INSTR_OFFSETS
	.align		4
        /*0040*/ 	.byte	0x04, 0x31
        /*0042*/ 	.short	(.L_39 - .L_38)


	//   ....[0]....
.L_38:
        /*0044*/ 	.word	0x00004da0


	//   ....[1]....
        /*0048*/ 	.word	0x00004dd0


	//   ....[2]....
        /*004c*/ 	.word	0x00004df0


	//   ....[3]....
        /*0050*/ 	.word	0x00005920


	//   ....[4]....
        /*0054*/ 	.word	0x000059d0


	//----- nvinfo : EIATTR_COOP_GROUP_MASK_REGIDS
	.align		4
.L_39:
        /*0058*/ 	.byte	0x04, 0x29
        /*005a*/ 	.short	(.L_41 - .L_40)


	//   ....[0]....
.L_40:
        /*005c*/ 	.word	0xffffffff


	//   ....[1]....
        /*0060*/ 	.word	0xffffffff


	//   ....[2]....
        /*0064*/ 	.word	0xffffffff


	//   ....[3]....
        /*0068*/ 	.word	0xffffffff


	//   ....[4]....
        /*006c*/ 	.word	0xffffffff


	//   ....[5]....
        /*0070*/ 	.word	0xffffffff


	//   ....[6]....
        /*0074*/ 	.word	0xffffffff


	//   ....[7]....
        /*0078*/ 	.word	0xffffffff


	//   ....[8]....
        /*007c*/ 	.word	0xffffffff


	//   ....[9]....
        /*0080*/ 	.word	0xffffffff


	//   ....[10]....
        /*0084*/ 	.word	0xffffffff


	//   ....[11]....
        /*0088*/ 	.word	0xffffffff


	//   ....[12]....
        /*008c*/ 	.word	0xffffffff


	//   ....[13]....
        /*0090*/ 	.word	0xffffffff


	//----- nvinfo : EIATTR_COOP_GROUP_INSTR_OFFSETS
	.align		4
.L_41:
        /*0094*/ 	.byte	0x04, 0x28
        /*0096*/ 	.short	(.L_43 - .L_42)


	//   ....[0]....
.L_42:
        /*0098*/ 	.word	0x00000080


	//   ....[1]....
        /*009c*/ 	.word	0x000004e0


	//   ....[2]....
        /*00a0*/ 	.word	0x000009a0


	//   ....[3]....
        /*00a4*/ 	.word	0x00000ae0


	//   ....[4]....
        /*00a8*/ 	.word	0x00000be0


	//   ....[5]....
        /*00ac*/ 	.word	0x00000d50


	//   ....[6]....
        /*00b0*/ 	.word	0x00000ef0


	//   ....[7]....
        /*00b4*/ 	.word	0x000010a0


	//   ....[8]....
        /*00b8*/ 	.word	0x000024e0


	//   ....[9]....
        /*00bc*/ 	.word	0x00004070


	//   ....[10]....
        /*00c0*/ 	.word	0x00004280


	//   ....[11]....
        /*00c4*/ 	.word	0x000042b0


	//   ....[12]....
        /*00c8*/ 	.word	0x00004c80


	//   ....[13]....
        /*00cc*/ 	.word	0x00004eb0


	//----- nvinfo : EIATTR_VRC_CTA_INIT_COUNT
	.align		4
.L_43:
        /*00d0*/ 	.byte	0x02, 0x4a
        /*00d2*/ 	.byte	0x80
	.zero		1


	//----- nvinfo : EIATTR_SYSCALL_OFFSETS
	.align		4
        /*00d4*/ 	.byte	0x04, 0x46
        /*00d6*/ 	.short	(.L_45 - .L_44)


	//   ....[0]....
.L_44:
        /*00d8*/ 	.word	0x00006530


	//   ....[1]....
        /*00dc*/ 	.word	0x00006670


	//   ....[2]....
        /*00e0*/ 	.word	0x00006df0


	//----- nvinfo : EIATTR_MBARRIER_INSTR_OFFSETS
	.align		4
.L_45:
        /*00e4*/ 	.byte	0x04, 0x39
        /*00e6*/ 	.short	(.L_47 - .L_46)


	//   ....[0]....
.L_46:
        /*00e8*/ 	.word	0x00000620
        /*00ec*/ 	.word	0x000000ff
        /*00f0*/ 	.word	0x00000000
        /*00f4*/ 	.short	0x0100
        /*00f6*/ 	.byte	0x04
	.zero		1


	//   ....[1]....
        /*00f8*/ 	.word	0x00000630
        /*00fc*/ 	.word	0x000000ff
        /*0100*/ 	.word	0x000000d8
        /*0104*/ 	.short	0x0100
        /*0106*/ 	.byte	0x04
	.zero		1


	//   ....[2]....
        /*0108*/ 	.word	0x00000640
        /*010c*/ 	.word	0x000000ff
        /*0110*/ 	.word	0x00000008
        /*0114*/ 	.short	0x0100
        /*0116*/ 	.byte	0x04
	.zero		1


	//   ....[3]....
        /*0118*/ 	.word	0x00000650
        /*011c*/ 	.word	0x000000ff
        /*0120*/ 	.word	0x000000e0
        /*0124*/ 	.short	0x0100
        /*0126*/ 	.byte	0x04
	.zero		1


	//   ....[4]....
        /*0128*/ 	.word	0x00000660
        /*012c*/ 	.word	0x000000ff
        /*0130*/ 	.word	0x00000010
        /*0134*/ 	.short	0x0100
        /*0136*/ 	.byte	0x04
	.zero		1


	//   ....[5]....
        /*0138*/ 	.word	0x00000670
        /*013c*/ 	.word	0x000000ff
        /*0140*/ 	.word	0x000000e8
        /*0144*/ 	.short	0x0100
        /*0146*/ 	.byte	0x04
	.zero		1


	//   ....[6]....
        /*0148*/ 	.word	0x00000680
        /*014c*/ 	.word	0x000000ff
        /*0150*/ 	.word	0x00000018
        /*0154*/ 	.short	0x0100
        /*0156*/ 	.byte	0x04
	.zero		1


	//   ....[7]....
        /*0158*/ 	.word	0x00000690
        /*015c*/ 	.word	0x000000ff
        /*0160*/ 	.word	0x000000f0
        /*0164*/ 	.short	0x0100
        /*0166*/ 	.byte	0x04
	.zero		1


	//   ....[8]....
        /*0168*/ 	.word	0x000006a0
        /*016c*/ 	.word	0x000000ff
        /*0170*/ 	.word	0x00000020
        /*0174*/ 	.short	0x0100
        /*0176*/ 	.byte	0x04
	.zero		1


	//   ....[9]....
        /*0178*/ 	.word	0x000006b0
        /*017c*/ 	.word	0x000000ff
        /*0180*/ 	.word	0x000000f8
        /*0184*/ 	.short	0x0100
        /*0186*/ 	.byte	0x04
	.zero		1


	//   ....[10]....
        /*0188*/ 	.word	0x000006c0
        /*018c*/ 	.word	0x000000ff
        /*0190*/ 	.word	0x00000028
        /*0194*/ 	.short	0x0100
        /*0196*/ 	.byte	0x04
	.zero		1


	//   ....[11]....
        /*0198*/ 	.word	0x000006d0
        /*019c*/ 	.word	0x000000ff
        /*01a0*/ 	.word	0x00000100
        /*01a4*/ 	.short	0x0100
        /*01a6*/ 	.byte	0x04
	.zero		1


	//   ....[12]....
        /*01a8*/ 	.word	0x000006e0
        /*01ac*/ 	.word	0x000000ff
        /*01b0*/ 	.word	0x00000030
        /*01b4*/ 	.short	0x0100
        /*01b6*/ 	.byte	0x04
	.zero		1


	//   ....[13]....
        /*01b8*/ 	.word	0x000006f0
        /*01bc*/ 	.word	0x000000ff
        /*01c0*/ 	.word	0x00000108
        /*01c4*/ 	.short	0x0100
        /*01c6*/ 	.byte	0x04
	.zero		1


	//   ....[14]....
        /*01c8*/ 	.word	0x00000700
        /*01cc*/ 	.word	0x000000ff
        /*01d0*/ 	.word	0x00000038
        /*01d4*/ 	.short	0x0100
        /*01d6*/ 	.byte	0x04
	.zero		1


	//   ....[15]....
        /*01d8*/ 	.word	0x00000710
        /*01dc*/ 	.word	0x000000ff
        /*01e0*/ 	.word	0x00000110
        /*01e4*/ 	.short	0x0100
        /*01e6*/ 	.byte	0x04
	.zero		1


	//   ....[16]....
        /*01e8*/ 	.word	0x00000720
        /*01ec*/ 	.word	0x000000ff
        /*01f0*/ 	.word	0x00000040
        /*01f4*/ 	.short	0x0100
        /*01f6*/ 	.byte	0x04
	.zero		1


	//   ....[17]....
        /*01f8*/ 	.word	0x00000730
        /*01fc*/ 	.word	0x000000ff
        /*0200*/ 	.word	0x00000118
        /*0204*/ 	.short	0x0100
        /*0206*/ 	.byte	0x04
	.zero		1


	//   ....[18]....
        /*0208*/ 	.word	0x00000740
        /*020c*/ 	.word	0x000000ff
        /*0210*/ 	.word	0x00000048
        /*0214*/ 	.short	0x0100
        /*0216*/ 	.byte	0x04
	.zero		1


	//   ....[19]....
        /*0218*/ 	.word	0x00000750
        /*021c*/ 	.word	0x000000ff
        /*0220*/ 	.word	0x00000120
        /*0224*/ 	.short	0x0100
        /*0226*/ 	.byte	0x04
	.zero		1


	//   ....[20]....
        /*0228*/ 	.word	0x00000760
        /*022c*/ 	.word	0x000000ff
        /*0230*/ 	.word	0x00000050
        /*0234*/ 	.short	0x0100
        /*0236*/ 	.byte	0x04
	.zero		1


	//   ....[21]....
        /*0238*/ 	.word	0x00000770
        /*023c*/ 	.word	0x000000ff
        /*0240*/ 	.word	0x00000128
        /*0244*/ 	.short	0x0100
        /*0246*/ 	.byte	0x04
	.zero		1


	//   ....[22]....
        /*0248*/ 	.word	0x00000780
        /*024c*/ 	.word	0x000000ff
        /*0250*/ 	.word	0x00000058
        /*0254*/ 	.short	0x0100
        /*0256*/ 	.byte	0x04
	.zero		1


	//   ....[23]....
        /*0258*/ 	.word	0x00000790
        /*025c*/ 	.word	0x000000ff
        /*0260*/ 	.word	0x00000130
        /*0264*/ 	.short	0x0100
        /*0266*/ 	.byte	0x04
	.zero		1


	//   ....[24]....
        /*0268*/ 	.word	0x000007a0
        /*026c*/ 	.word	0x000000ff
        /*0270*/ 	.word	0x00000060
        /*0274*/ 	.short	0x0100
        /*0276*/ 	.byte	0x04
	.zero		1


	//   ....[25]....
        /*0278*/ 	.word	0x000007b0
        /*027c*/ 	.word	0x000000ff
        /*0280*/ 	.word	0x00000138
        /*0284*/ 	.short	0x0100
        /*0286*/ 	.byte	0x04
	.zero		1


	//   ....[26]....
        /*0288*/ 	.word	0x000007c0
        /*028c*/ 	.word	0x000000ff
        /*0290*/ 	.word	0x00000068
        /*0294*/ 	.short	0x0100
        /*0296*/ 	.byte	0x04
	.zero		1


	//   ....[27]....
        /*0298*/ 	.word	0x000007d0
        /*029c*/ 	.word	0x000000ff
        /*02a0*/ 	.word	0x00000140
        /*02a4*/ 	.short	0x0100
        /*02a6*/ 	.byte	0x04
	.zero		1


	//   ....[28]....
        /*02a8*/ 	.word	0x000007e0
        /*02ac*/ 	.word	0x000000ff
        /*02b0*/ 	.word	0x00000070
        /*02b4*/ 	.short	0x0100
        /*02b6*/ 	.byte	0x04
	.zero		1


	//   ....[29]....
        /*02b8*/ 	.word	0x000007f0
        /*02bc*/ 	.word	0x000000ff
        /*02c0*/ 	.word	0x00000148
        /*02c4*/ 	.short	0x0100
        /*02c6*/ 	.byte	0x04
	.zero		1


	//   ....[30]....
        /*02c8*/ 	.word	0x00000800
        /*02cc*/ 	.word	0x000000ff
        /*02d0*/ 	.word	0x00000078
        /*02d4*/ 	.short	0x0100
        /*02d6*/ 	.byte	0x04
	.zero		1


	//   ....[31]....
        /*02d8*/ 	.word	0x00000810
        /*02dc*/ 	.word	0x000000ff
        /*02e0*/ 	.word	0x00000150
        /*02e4*/ 	.short	0x0100
        /*02e6*/ 	.byte	0x04
	.zero		1


	//   ....[32]....
        /*02e8*/ 	.word	0x00000820
        /*02ec*/ 	.word	0x000000ff
        /*02f0*/ 	.word	0x00000080
        /*02f4*/ 	.short	0x0100
        /*02f6*/ 	.byte	0x04
	.zero		1


	//   ....[33]....
        /*02f8*/ 	.word	0x00000830
        /*02fc*/ 	.word	0x000000ff
        /*0300*/ 	.word	0x00000158
        /*0304*/ 	.short	0x0100
        /*0306*/ 	.byte	0x04
	.zero		1


	//   ....[34]....
        /*0308*/ 	.word	0x00000840
        /*030c*/ 	.word	0x000000ff
        /*0310*/ 	.word	0x00000088
        /*0314*/ 	.short	0x0100
        /*0316*/ 	.byte	0x04
	.zero		1


	//   ....[35]....
        /*0318*/ 	.word	0x00000850
        /*031c*/ 	.word	0x000000ff
        /*0320*/ 	.word	0x00000160
        /*0324*/ 	.short	0x0100
        /*0326*/ 	.byte	0x04
	.zero		1


	//   ....[36]....
        /*0328*/ 	.word	0x00000860
        /*032c*/ 	.word	0x000000ff
        /*0330*/ 	.word	0x00000090
        /*0334*/ 	.short	0x0100
        /*0336*/ 	.byte	0x04
	.zero		1


	//   ....[37]....
        /*0338*/ 	.word	0x00000870
        /*033c*/ 	.word	0x000000ff
        /*0340*/ 	.word	0x00000168
        /*0344*/ 	.short	0x0100
        /*0346*/ 	.byte	0x04
	.zero		1


	//   ....[38]....
        /*0348*/ 	.word	0x00000880
        /*034c*/ 	.word	0x000000ff
        /*0350*/ 	.word	0x00000098
        /*0354*/ 	.short	0x0100
        /*0356*/ 	.byte	0x04
	.zero		1


	//   ....[39]....
        /*0358*/ 	.word	0x00000890
        /*035c*/ 	.word	0x000000ff
        /*0360*/ 	.word	0x00000170
        /*0364*/ 	.short	0x0100
        /*0366*/ 	.byte	0x04
	.zero		1


	//   ....[40]....
        /*0368*/ 	.word	0x000008a0
        /*036c*/ 	.word	0x000000ff
        /*0370*/ 	.word	0x000000a0
        /*0374*/ 	.short	0x0100
        /*0376*/ 	.byte	0x04
	.zero		1


	//   ....[41]....
        /*0378*/ 	.word	0x000008b0
        /*037c*/ 	.word	0x000000ff
        /*0380*/ 	.word	0x00000178
        /*0384*/ 	.short	0x0100
        /*0386*/ 	.byte	0x04
	.zero		1


	//   ....[42]....
        /*0388*/ 	.word	0x000008c0
        /*038c*/ 	.word	0x000000ff
        /*0390*/ 	.word	0x000000a8
        /*0394*/ 	.short	0x0100
        /*0396*/ 	.byte	0x04
	.zero		1


	//   ....[43]....
        /*0398*/ 	.word	0x000008d0
        /*039c*/ 	.word	0x000000ff
        /*03a0*/ 	.word	0x00000180
        /*03a4*/ 	.short	0x0100
        /*03a6*/ 	.byte	0x04
	.zero		1


	//   ....[44]....
        /*03a8*/ 	.word	0x000008e0
        /*03ac*/ 	.word	0x000000ff
        /*03b0*/ 	.word	0x000000b0
        /*03b4*/ 	.short	0x0100
        /*03b6*/ 	.byte	0x04
	.zero		1


	//   ....[45]....
        /*03b8*/ 	.word	0x000008f0
        /*03bc*/ 	.word	0x000000ff
        /*03c0*/ 	.word	0x00000188
        /*03c4*/ 	.short	0x0100
        /*03c6*/ 	.byte	0x04
	.zero		1


	//   ....[46]....
        /*03c8*/ 	.word	0x00000900
        /*03cc*/ 	.word	0x000000ff
        /*03d0*/ 	.word	0x000000b8
        /*03d4*/ 	.short	0x0100
        /*03d6*/ 	.byte	0x04
	.zero		1


	//   ....[47]....
        /*03d8*/ 	.word	0x00000910
        /*03dc*/ 	.word	0x000000ff
        /*03e0*/ 	.word	0x00000190
        /*03e4*/ 	.short	0x0100
        /*03e6*/ 	.byte	0x04
	.zero		1


	//   ....[48]....
        /*03e8*/ 	.word	0x00000920
        /*03ec*/ 	.word	0x000000ff
        /*03f0*/ 	.word	0x000000c0
        /*03f4*/ 	.short	0x0100
        /*03f6*/ 	.byte	0x04
	.zero		1


	//   ....[49]....
        /*03f8*/ 	.word	0x00000930
        /*03fc*/ 	.word	0x000000ff
        /*0400*/ 	.word	0x00000198
        /*0404*/ 	.short	0x0100
        /*0406*/ 	.byte	0x04
	.zero		1


	//   ....[50]....
        /*0408*/ 	.word	0x00000940
        /*040c*/ 	.word	0x000000ff
        /*0410*/ 	.word	0x000000c8
        /*0414*/ 	.short	0x0100
        /*0416*/ 	.byte	0x04
	.zero		1


	//   ....[51]....
        /*0418*/ 	.word	0x00000950
        /*041c*/ 	.word	0x000000ff
        /*0420*/ 	.word	0x000001a0
        /*0424*/ 	.short	0x0100
        /*0426*/ 	.byte	0x04
	.zero		1


	//   ....[52]....
        /*0428*/ 	.word	0x00000960
        /*042c*/ 	.word	0x000000ff
        /*0430*/ 	.word	0x000000d0
        /*0434*/ 	.short	0x0100
        /*0436*/ 	.byte	0x04
	.zero		1


	//   ....[53]....
        /*0438*/ 	.word	0x00000970
        /*043c*/ 	.word	0x000000ff
        /*0440*/ 	.word	0x000001a8
        /*0444*/ 	.short	0x0100
        /*0446*/ 	.byte	0x04
	.zero		1


	//   ....[54]....
        /*0448*/ 	.word	0x00000ab0
        /*044c*/ 	.word	0x000000ff
        /*0450*/ 	.word	0x000001b0
        /*0454*/ 	.short	0x0100
        /*0456*/ 	.byte	0x04
	.zero		1


	//   ....[55]....
        /*0458*/ 	.word	0x00000ac0
        /*045c*/ 	.word	0x000000ff
        /*0460*/ 	.word	0x000001b8
        /*0464*/ 	.short	0x0100
        /*0466*/ 	.byte	0x04
	.zero		1


	//   ....[56]....
        /*0468*/ 	.word	0x00000bb0
        /*046c*/ 	.word	0x000000ff
        /*0470*/ 	.word	0x000001c0
        /*0474*/ 	.short	0x0100
        /*0476*/ 	.byte	0x06
	.zero		1


	//   ....[57]....
        /*0478*/ 	.word	0x00000bc0
        /*047c*/ 	.word	0x000000ff
        /*0480*/ 	.word	0x000001c8
        /*0484*/ 	.short	0x0100
        /*0486*/ 	.byte	0x06
	.zero		1


	//   ....[58]....
        /*0488*/ 	.word	0x00000d00
        /*048c*/ 	.word	0x000000ff
        /*0490*/ 	.word	0x000001d0
        /*0494*/ 	.short	0x0100
        /*0496*/ 	.byte	0x06
	.zero		1


	//   ....[59]....
        /*0498*/ 	.word	0x00000d10
        /*049c*/ 	.word	0x000000ff
        /*04a0*/ 	.word	0x000001e0
        /*04a4*/ 	.short	0x0100
        /*04a6*/ 	.byte	0x06
	.zero		1


	//   ....[60]....
        /*04a8*/ 	.word	0x00000d20
        /*04ac*/ 	.word	0x000000ff
        /*04b0*/ 	.word	0x000001d8
        /*04b4*/ 	.short	0x0100
        /*04b6*/ 	.byte	0x06
	.zero		1


	//   ....[61]....
        /*04b8*/ 	.word	0x00000d30
        /*04bc*/ 	.word	0x000000ff
        /*04c0*/ 	.word	0x000001e8
        /*04c4*/ 	.short	0x0100
        /*04c6*/ 	.byte	0x06
	.zero		1


	//   ....[62]....
        /*04c8*/ 	.word	0x00000e60
        /*04cc*/ 	.word	0x000000ff
        /*04d0*/ 	.word	0x000001f0
        /*04d4*/ 	.short	0x0100
        /*04d6*/ 	.byte	0x04
	.zero		1


	//   ....[63]....
        /*04d8*/ 	.word	0x00000e70
        /*04dc*/ 	.word	0x000000ff
        /*04e0*/ 	.word	0x00000210
        /*04e4*/ 	.short	0x0100
        /*04e6*/ 	.byte	0x04
	.zero		1


	//   ....[64]....
        /*04e8*/ 	.word	0x00000e80
        /*04ec*/ 	.word	0x000000ff
        /*04f0*/ 	.word	0x000001f8
        /*04f4*/ 	.short	0x0100
        /*04f6*/ 	.byte	0x04
	.zero		1


	//   ....[65]....
        /*04f8*/ 	.word	0x00000e90
        /*04fc*/ 	.word	0x000000ff
        /*0500*/ 	.word	0x00000218
        /*0504*/ 	.short	0x0100
        /*0506*/ 	.byte	0x04
	.zero		1


	//   ....[66]....
        /*0508*/ 	.word	0x00000ea0
        /*050c*/ 	.word	0x000000ff
        /*0510*/ 	.word	0x00000200
        /*0514*/ 	.short	0x0100
        /*0516*/ 	.byte	0x04
	.zero		1


	//   ....[67]....
        /*0518*/ 	.word	0x00000eb0
        /*051c*/ 	.word	0x000000ff
        /*0520*/ 	.word	0x00000220
        /*0524*/ 	.short	0x0100
        /*0526*/ 	.byte	0x04
	.zero		1


	//   ....[68]....
        /*0528*/ 	.word	0x00000ec0
        /*052c*/ 	.word	0x000000ff
        /*0530*/ 	.word	0x00000208
        /*0534*/ 	.short	0x0100
        /*0536*/ 	.byte	0x04
	.zero		1


	//   ....[69]....
        /*0538*/ 	.word	0x00000ed0
        /*053c*/ 	.word	0x000000ff
        /*0540*/ 	.word	0x00000228
        /*0544*/ 	.short	0x0100
        /*0546*/ 	.byte	0x04
	.zero		1


	//   ....[70]....
        /*0548*/ 	.word	0x00000fc0
        /*054c*/ 	.word	0x000000ff
        /*0550*/ 	.word	0x00000230
        /*0554*/ 	.short	0x0100
        /*0556*/ 	.byte	0x04
	.zero		1


	//   ....[71]....
        /*0558*/ 	.word	0x00000fd0
        /*055c*/ 	.word	0x000000ff
        /*0560*/ 	.word	0x00000240
        /*0564*/ 	.short	0x0100
        /*0566*/ 	.byte	0x04
	.zero		1


	//   ....[72]....
        /*0568*/ 	.word	0x00000fe0
        /*056c*/ 	.word	0x000000ff
        /*0570*/ 	.word	0x00000238
        /*0574*/ 	.short	0x0100
        /*0576*/ 	.byte	0x04
	.zero		1


	//   ....[73]....
        /*0578*/ 	.word	0x00000ff0
        /*057c*/ 	.word	0x000000ff
        /*0580*/ 	.word	0x00000248
        /*0584*/ 	.short	0x0100
        /*0586*/ 	.byte	0x04
	.zero		1


	//   ....[74]....
        /*0588*/ 	.word	0x00001d10
        /*058c*/ 	.word	0x00000000
        /*0590*/ 	.word	0x00000240
        /*0594*/ 	.short	0x010a
        /*0596*/ 	.byte	0xff
	.zero		1


	//   ....[75]....
        /*0598*/ 	.word	0x00001d40
        /*059c*/ 	.word	0x00000000
        /*05a0*/ 	.word	0x00000230
        /*05a4*/ 	.short	0x0101
        /*05a6*/ 	.byte	0xff
	.zero		1


	//   ....[76]....
        /*05a8*/ 	.word	0x00001e20
        /*05ac*/ 	.word	0x000000ff
        /*05b0*/ 	.word	0x000000d8
        /*05b4*/ 	.short	0x010a
        /*05b6*/ 	.byte	0x04
	.zero		1


	//   ....[77]....
        /*05b8*/ 	.word	0x00001ea0
        /*05bc*/ 	.word	0x000000ff
        /*05c0*/ 	.word	0x000000d8
        /*05c4*/ 	.short	0x010a
        /*05c6*/ 	.byte	0x21
	.zero		1


	//   ....[78]....
        /*05c8*/ 	.word	0x00002030
        /*05cc*/ 	.word	0x000000ff
        /*05d0*/ 	.word	0x000000d8
        /*05d4*/ 	.short	0x010a
        /*05d6*/ 	.byte	0x08
	.zero		1


	//   ....[79]....
        /*05d8*/ 	.word	0x00002170
        /*05dc*/ 	.word	0x000000ff
        /*05e0*/ 	.word	0x000001c8
        /*05e4*/ 	.short	0x0101
        /*05e6*/ 	.byte	0x06
	.zero		1


	//   ....[80]....
        /*05e8*/ 	.word	0x00002190
        /*05ec*/ 	.word	0x000000ff
        /*05f0*/ 	.word	0x000000d8
        /*05f4*/ 	.short	0x010a
        /*05f6*/ 	.byte	0x04
	.zero		1


	//   ....[81]....
        /*05f8*/ 	.word	0x00002210
        /*05fc*/ 	.word	0x000000ff
        /*0600*/ 	.word	0x000000d8
        /*0604*/ 	.short	0x010a
        /*0606*/ 	.byte	0x11
	.zero		1


	//   ....[82]....
        /*0608*/ 	.word	0x000023a0
        /*060c*/ 	.word	0x000000ff
        /*0610*/ 	.word	0x000000d8
        /*0614*/ 	.short	0x010a
        /*0616*/ 	.byte	0x07
	.zero		1


	//   ....[83]....
        /*0618*/ 	.word	0x00002510
        /*061c*/ 	.word	0x00000003
        /*0620*/ 	.word	0x000001d0
        /*0624*/ 	.short	0x010a
        /*0626*/ 	.byte	0xff
	.zero		1


	//   ....[84]....
        /*0628*/ 	.word	0x00002660
        /*062c*/ 	.word	0x00000000
        /*0630*/ 	.word	0x00000000
        /*0634*/ 	.short	0x0101
        /*0636*/ 	.byte	0xff
	.zero		1


	//   ....[85]....
        /*0638*/ 	.word	0x00002c00
        /*063c*/ 	.word	0x000000ff
        /*0640*/ 	.word	0x00000000
        /*0644*/ 	.short	0x010a
        /*0646*/ 	.byte	0x04
	.zero		1


	//   ....[86]....
        /*0648*/ 	.word	0x00002c90
        /*064c*/ 	.word	0x000000ff
        /*0650*/ 	.word	0x00000000
        /*0654*/ 	.short	0x010a
        /*0656*/ 	.byte	0x05
	.zero		1


	//   ....[87]....
        /*0658*/ 	.word	0x00002d20
        /*065c*/ 	.word	0x000000ff
        /*0660*/ 	.word	0x00000000
        /*0664*/ 	.short	0x010a
        /*0666*/ 	.byte	0x05
	.zero		1


	//   ....[88]....
        /*0668*/ 	.word	0x00002db0
        /*066c*/ 	.word	0x000000ff
        /*0670*/ 	.word	0x00000000
        /*0674*/ 	.short	0x010a
        /*0676*/ 	.byte	0x05
	.zero		1


	//   ....[89]....
        /*0678*/ 	.word	0x00002e40
        /*067c*/ 	.word	0x000000ff
        /*0680*/ 	.word	0x00000000
        /*0684*/ 	.short	0x010a
        /*0686*/ 	.byte	0x05
	.zero		1


	//   ....[90]....
        /*0688*/ 	.word	0x00002ed0
        /*068c*/ 	.word	0x000000ff
        /*0690*/ 	.word	0x00000000
        /*0694*/ 	.short	0x010a
        /*0696*/ 	.byte	0x05
	.zero		1


	//   ....[91]....
        /*0698*/ 	.word	0x00002f60
        /*069c*/ 	.word	0x000000ff
        /*06a0*/ 	.word	0x00000000
        /*06a4*/ 	.short	0x010a
        /*06a6*/ 	.byte	0x05
	.zero		1


	//   ....[92]....
        /*06a8*/ 	.word	0x00002ff0
        /*06ac*/ 	.word	0x000000ff
        /*06b0*/ 	.word	0x00000000
        /*06b4*/ 	.short	0x010a
        /*06b6*/ 	.byte	0x05
	.zero		1


	//   ....[93]....
        /*06b8*/ 	.word	0x00003080
        /*06bc*/ 	.word	0x000000ff
        /*06c0*/ 	.word	0x00000000
        /*06c4*/ 	.short	0x010a
        /*06c6*/ 	.byte	0x05
	.zero		1


	//   ....[94]....
        /*06c8*/ 	.word	0x00003110
        /*06cc*/ 	.word	0x000000ff
        /*06d0*/ 	.word	0x00000000
        /*06d4*/ 	.short	0x010a
        /*06d6*/ 	.byte	0x05
	.zero		1


	//   ....[95]....
        /*06d8*/ 	.word	0x000031a0
        /*06dc*/ 	.word	0x000000ff
        /*06e0*/ 	.word	0x00000000
        /*06e4*/ 	.short	0x010a
        /*06e6*/ 	.byte	0x05
	.zero		1


	//   ....[96]....
        /*06e8*/ 	.word	0x00003230
        /*06ec*/ 	.word	0x000000ff
        /*06f0*/ 	.word	0x00000000
        /*06f4*/ 	.short	0x010a
        /*06f6*/ 	.byte	0x05
	.zero		1


	//   ....[97]....
        /*06f8*/ 	.word	0x000032c0
        /*06fc*/ 	.word	0x000000ff
        /*0700*/ 	.word	0x00000000
        /*0704*/ 	.short	0x010a
        /*0706*/ 	.byte	0x05
	.zero		1


	//   ....[98]....
        /*0708*/ 	.word	0x00003350
        /*070c*/ 	.word	0x000000ff
        /*0710*/ 	.word	0x00000000
        /*0714*/ 	.short	0x010a
        /*0716*/ 	.byte	0x05
	.zero		1


	//   ....[99]....
        /*0718*/ 	.word	0x000033e0
        /*071c*/ 	.word	0x000000ff
        /*0720*/ 	.word	0x00000000
        /*0724*/ 	.short	0x010a
        /*0726*/ 	.byte	0x05
	.zero		1


	//   ....[100]....
        /*0728*/ 	.word	0x00003470
        /*072c*/ 	.word	0x000000ff
        /*0730*/ 	.word	0x00000000
        /*0734*/ 	.short	0x010a
        /*0736*/ 	.byte	0x05
	.zero		1


	//   ....[101]....
        /*0738*/ 	.word	0x00003500
        /*073c*/ 	.word	0x000000ff
        /*0740*/ 	.word	0x00000000
        /*0744*/ 	.short	0x010a
        /*0746*/ 	.byte	0x05
	.zero		1


	//   ....[102]....
        /*0748*/ 	.word	0x00003590
        /*074c*/ 	.word	0x000000ff
        /*0750*/ 	.word	0x00000000
        /*0754*/ 	.short	0x010a
        /*0756*/ 	.byte	0x05
	.zero		1


	//   ....[103]....
        /*0758*/ 	.word	0x00003620
        /*075c*/ 	.word	0x000000ff
        /*0760*/ 	.word	0x00000000
        /*0764*/ 	.short	0x010a
        /*0766*/ 	.byte	0x05
	.zero		1


	//   ....[104]....
        /*0768*/ 	.word	0x000036b0
        /*076c*/ 	.word	0x000000ff
        /*0770*/ 	.word	0x00000000
        /*0774*/ 	.short	0x010a
        /*0776*/ 	.byte	0x05
	.zero		1


	//   ....[105]....
        /*0778*/ 	.word	0x00003740
        /*077c*/ 	.word	0x000000ff
        /*0780*/ 	.word	0x00000000
        /*0784*/ 	.short	0x010a
        /*0786*/ 	.byte	0x05
	.zero		1


	//   ....[106]....
        /*0788*/ 	.word	0x000037d0
        /*078c*/ 	.word	0x000000ff
        /*0790*/ 	.word	0x00000000
        /*0794*/ 	.short	0x010a
        /*0796*/ 	.byte	0x05
	.zero		1


	//   ....[107]....
        /*0798*/ 	.word	0x00003860
        /*079c*/ 	.word	0x000000ff
        /*07a0*/ 	.word	0x00000000
        /*07a4*/ 	.short	0x010a
        /*07a6*/ 	.byte	0x05
	.zero		1


	//   ....[108]....
        /*07a8*/ 	.word	0x000038f0
        /*07ac*/ 	.word	0x000000ff
        /*07b0*/ 	.word	0x00000000
        /*07b4*/ 	.short	0x010a
        /*07b6*/ 	.byte	0x05
	.zero		1


	//   ....[109]....
        /*07b8*/ 	.word	0x00003980
        /*07bc*/ 	.word	0x000000ff
        /*07c0*/ 	.word	0x00000000
        /*07c4*/ 	.short	0x010a
        /*07c6*/ 	.byte	0x05
	.zero		1


	//   ....[110]....
        /*07c8*/ 	.word	0x00003a10
        /*07cc*/ 	.word	0x000000ff
        /*07d0*/ 	.word	0x00000000
        /*07d4*/ 	.short	0x010a
        /*07d6*/ 	.byte	0x05
	.zero		1


	//   ....[111]....
        /*07d8*/ 	.word	0x00003ab0
        /*07dc*/ 	.word	0x00000000
        /*07e0*/ 	.word	0x00000000
        /*07e4*/ 	.short	0x010a
        /*07e6*/ 	.byte	0xff
	.zero		1


	//   ....[112]....
        /*07e8*/ 	.word	0x00003bd0
        /*07ec*/ 	.word	0x00000002
        /*07f0*/ 	.word	0x00000230
        /*07f4*/ 	.short	0x010a
        /*07f6*/ 	.byte	0xff
	.zero		1


	//   ....[113]....
        /*07f8*/ 	.word	0x00003c40
        /*07fc*/ 	.word	0x00000002
        /*0800*/ 	.word	0x00000000
        /*0804*/ 	.short	0x0101
        /*0806*/ 	.byte	0xff
	.zero		1


	//   ....[114]....
        /*0808*/ 	.word	0x00003c60
        /*080c*/ 	.word	0x000000ff
        /*0810*/ 	.word	0x000001e0
        /*0814*/ 	.short	0x010a
        /*0816*/ 	.byte	0x04
	.zero		1


	//   ....[115]....
        /*0818*/ 	.word	0x00003d80
        /*081c*/ 	.word	0x00000002
        /*0820*/ 	.word	0x000001d0
        /*0824*/ 	.short	0x010a
        /*0826*/ 	.byte	0xff
	.zero		1


	//   ....[116]....
        /*0828*/ 	.word	0x00003e80
        /*082c*/ 	.word	0x00000002
        /*0830*/ 	.word	0x00000000
        /*0834*/ 	.short	0x0101
        /*0836*/ 	.byte	0xff
	.zero		1


	//   ....[117]....
        /*0838*/ 	.word	0x00003f10
        /*083c*/ 	.word	0x000000ff
        /*0840*/ 	.word	0x000001e0
        /*0844*/ 	.short	0x0106
        /*0846*/ 	.byte	0x04
	.zero		1


	//   ....[118]....
        /*0848*/ 	.word	0x00003f30
        /*084c*/ 	.word	0x000000ff
        /*0850*/ 	.word	0x000001e0
        /*0854*/ 	.short	0x010a
        /*0856*/ 	.byte	0x04
	.zero		1


	//   ....[119]....
        /*0858*/ 	.word	0x00003fc0
        /*085c*/ 	.word	0x000000ff
        /*0860*/ 	.word	0x000001e0
        /*0864*/ 	.short	0x0106
        /*0866*/ 	.byte	0x07
	.zero		1


	//   ....[120]....
        /*0868*/ 	.word	0x00004000
        /*086c*/ 	.word	0x00000000
        /*0870*/ 	.word	0x000001e0
        /*0874*/ 	.short	0x010a
        /*0876*/ 	.byte	0xff
	.zero		1


	//   ....[121]....
        /*0878*/ 	.word	0x00004510
        /*087c*/ 	.word	0x00000000
        /*0880*/ 	.word	0x000001d0
        /*0884*/ 	.short	0x010a
        /*0886*/ 	.byte	0xff
	.zero		1


	//   ....[122]....
        /*0888*/ 	.word	0x00004610
        /*088c*/ 	.word	0x00000003
        /*0890*/ 	.word	0x00000000
        /*0894*/ 	.short	0x0101
        /*0896*/ 	.byte	0xff
	.zero		1


	//   ....[123]....
        /*0898*/ 	.word	0x00004620
        /*089c*/ 	.word	0x000000ff
        /*08a0*/ 	.word	0x00000000
        /*08a4*/ 	.short	0x010a
        /*08a6*/ 	.byte	0x04
	.zero		1


	//   ....[124]....
        /*08a8*/ 	.word	0x000046a0
        /*08ac*/ 	.word	0x000000ff
        /*08b0*/ 	.word	0x00000210
        /*08b4*/ 	.short	0x010a
        /*08b6*/ 	.byte	0x17
	.zero		1


	//   ....[125]....
        /*08b8*/ 	.word	0x00004780
        /*08bc*/ 	.word	0x000000ff
        /*08c0*/ 	.word	0x00000000
        /*08c4*/ 	.short	0x010a
        /*08c6*/ 	.byte	0x05
	.zero		1


	//   ....[126]....
        /*08c8*/ 	.word	0x000048c0
        /*08cc*/ 	.word	0x000000ff
        /*08d0*/ 	.word	0x00000000
        /*08d4*/ 	.short	0x010a
        /*08d6*/ 	.byte	0x04
	.zero		1


	//   ....[127]....
        /*08d8*/ 	.word	0x00004ab0
        /*08dc*/ 	.word	0x000000ff
        /*08e0*/ 	.word	0x00000000
        /*08e4*/ 	.short	0x010a
        /*08e6*/ 	.byte	0x04
	.zero		1


	//   ....[128]....
        /*08e8*/ 	.word	0x00004b40
        /*08ec*/ 	.word	0x000000ff
        /*08f0*/ 	.word	0x00000000
        /*08f4*/ 	.short	0x010a
        /*08f6*/ 	.byte	0x05
	.zero		1


	//   ....[129]....
        /*08f8*/ 	.word	0x00004bd0
        /*08fc*/ 	.word	0x000000ff
        /*0900*/ 	.word	0x00000000
        /*0904*/ 	.short	0x010a
        /*0906*/ 	.byte	0x05
	.zero		1


	//   ....[130]....
        /*0908*/ 	.word	0x00004c60
        /*090c*/ 	.word	0x000000ff
        /*0910*/ 	.word	0x00000000
        /*0914*/ 	.short	0x010a
        /*0916*/ 	.byte	0x04
	.zero		1


	//   ....[131]....
        /*0918*/ 	.word	0x00005100
        /*091c*/ 	.word	0x00000007
        /*0920*/ 	.word	0x000001d0
        /*0924*/ 	.short	0x010a
        /*0926*/ 	.byte	0xff
	.zero		1


	//   ....[132]....
        /*0928*/ 	.word	0x00005270
        /*092c*/ 	.word	0x00000000
        /*0930*/ 	.word	0x00000000
        /*0934*/ 	.short	0x0101
        /*0936*/ 	.byte	0xff
	.zero		1


	//   ....[133]....
        /*0938*/ 	.word	0x000056e0
        /*093c*/ 	.word	0x000000ff
        /*0940*/ 	.word	0x000001c8
        /*0944*/ 	.short	0x010a
        /*0946*/ 	.byte	0x11
	.zero		1


	//   ....[134]....
        /*0948*/ 	.word	0x00005860
        /*094c*/ 	.word	0x000000ff
        /*0950*/ 	.word	0x000001b8
        /*0954*/ 	.short	0x010a
        /*0956*/ 	.byte	0x11
	.zero		1


	//   ....[135]....
        /*0958*/ 	.word	0x00005a70
        /*095c*/ 	.word	0x000000ff
        /*0960*/ 	.word	0x000001b0
        /*0964*/ 	.short	0x010b
        /*0966*/ 	.byte	0x11
	.zero		1


	//   ....[136]....
        /*0968*/ 	.word	0x00005a80
        /*096c*/ 	.word	0x000000ff
        /*0970*/ 	.word	0x00000000
        /*0974*/ 	.short	0x0101
        /*0976*/ 	.byte	0x30
	.zero		1


	//   ....[137]....
        /*0978*/ 	.word	0x00005ac0
        /*097c*/ 	.word	0x00000000
        /*0980*/ 	.word	0x000001b8
        /*0984*/ 	.short	0x010a
        /*0986*/ 	.byte	0xff
	.zero		1


	//   ....[138]....
        /*0988*/ 	.word	0x00005df0
        /*098c*/ 	.word	0x00000003
        /*0990*/ 	.word	0x000001d0
        /*0994*/ 	.short	0x010a
        /*0996*/ 	.byte	0xff
	.zero		1


	//   ....[139]....
        /*0998*/ 	.word	0x00005f70
        /*099c*/ 	.word	0x00000000
        /*09a0*/ 	.word	0x00000000
        /*09a4*/ 	.short	0x0101
        /*09a6*/ 	.byte	0xff
	.zero		1


	//   ....[140]....
        /*09a8*/ 	.word	0x000069d0
        /*09ac*/ 	.word	0x000000ff
        /*09b0*/ 	.word	0x000001b0
        /*09b4*/ 	.short	0x010a
        /*09b6*/ 	.byte	0x2c
	.zero		1


	//   ....[141]....
        /*09b8*/ 	.word	0x000069e0
        /*09bc*/ 	.word	0x00000010
        /*09c0*/ 	.word	0x000001f0
        /*09c4*/ 	.short	0x010a
        /*09c6*/ 	.byte	0xff
	.zero		1


	//   ....[142]....
        /*09c8*/ 	.word	0x00006b90
        /*09cc*/ 	.word	0x000000ff
        /*09d0*/ 	.word	0x000001b0
        /*09d4*/ 	.short	0x010a
        /*09d6*/ 	.byte	0x2c
	.zero		1


	//   ....[143]....
        /*09d8*/ 	.word	0x00006c70
        /*09dc*/ 	.word	0x000000ff
        /*09e0*/ 	.word	0x00000000
        /*09e4*/ 	.short	0x0101
        /*09e6*/ 	.byte	0x04
	.zero		1


	//   ....[144]....
        /*09e8*/ 	.word	0x00006cd0
        /*09ec*/ 	.word	0x00000010
        /*09f0*/ 	.word	0x000001f0
        /*09f4*/ 	.short	0x010a
        /*09f6*/ 	.byte	0xff
	.zero		1


	//   ....[145]....
        /*09f8*/ 	.word	0x00006f90
        /*09fc*/ 	.word	0x000000ff
        /*0a00*/ 	.word	0x00000000
        /*0a04*/ 	.short	0x0101
        /*0a06*/ 	.byte	0x04
	.zero		1


	//   ....[146]....
        /*0a08*/ 	.word	0x00007990
        /*0a0c*/ 	.word	0x00000000
        /*0a10*/ 	.word	0x00000240
        /*0a14*/ 	.short	0x010a
        /*0a16*/ 	.byte	0xff
	.zero		1


	//   ....[147]....
        /*0a18*/ 	.word	0x000079f0
        /*0a1c*/ 	.word	0x00000000
        /*0a20*/ 	.word	0x000000d8
        /*0a24*/ 	.short	0x010a
        /*0a26*/ 	.byte	0xff
	.zero		1


	//   ....[148]....
        /*0a28*/ 	.word	0x00007a50
        /*0a2c*/ 	.word	0x00000000
        /*0a30*/ 	.word	0x000000d8
        /*0a34*/ 	.short	0x010a
        /*0a36*/ 	.byte	0xff
	.zero		1


	//   ....[149]....
        /*0a38*/ 	.word	0x00007aa0
        /*0a3c*/ 	.word	0x00000003
        /*0a40*/ 	.word	0x000001d0
        /*0a44*/ 	.short	0x010a
        /*0a46*/ 	.byte	0xff
	.zero		1


	//   ....[150]....
        /*0a48*/ 	.word	0x00007b00
        /*0a4c*/ 	.word	0x00000000
        /*0a50*/ 	.word	0x00000000
        /*0a54*/ 	.short	0x010a
        /*0a56*/ 	.byte	0xff
	.zero		1


	//   ....[151]....
        /*0a58*/ 	.word	0x00007b60
        /*0a5c*/ 	.word	0x00000000
        /*0a60*/ 	.word	0x00000000
        /*0a64*/ 	.short	0x010a
        /*0a66*/ 	.byte	0xff
	.zero		1


	//   ....[152]....
        /*0a68*/ 	.word	0x00007bc0
        /*0a6c*/ 	.word	0x00000000
        /*0a70*/ 	.word	0x00000000
        /*0a74*/ 	.short	0x010a
        /*0a76*/ 	.byte	0xff
	.zero		1


	//   ....[153]....
        /*0a78*/ 	.word	0x00007c20
        /*0a7c*/ 	.word	0x00000000
        /*0a80*/ 	.word	0x00000000
        /*0a84*/ 	.short	0x010a
        /*0a86*/ 	.byte	0xff
	.zero		1


	//   ....[154]....
        /*0a88*/ 	.word	0x00007c80
        /*0a8c*/ 	.word	0x00000000
        /*0a90*/ 	.word	0x00000000
        /*0a94*/ 	.short	0x010a
        /*0a96*/ 	.byte	0xff
	.zero		1


	//   ....[155]....
        /*0a98*/ 	.word	0x00007ce0
        /*0a9c*/ 	.word	0x00000000
        /*0aa0*/ 	.word	0x00000000
        /*0aa4*/ 	.short	0x010a
        /*0aa6*/ 	.byte	0xff
	.zero		1


	//   ....[156]....
        /*0aa8*/ 	.word	0x00007d40
        /*0aac*/ 	.word	0x00000000
        /*0ab0*/ 	.word	0x00000000
        /*0ab4*/ 	.short	0x010a
        /*0ab6*/ 	.byte	0xff
	.zero		1


	//   ....[157]....
        /*0ab8*/ 	.word	0x00007da0
        /*0abc*/ 	.word	0x00000000
        /*0ac0*/ 	.word	0x00000000
        /*0ac4*/ 	.short	0x010a
        /*0ac6*/ 	.byte	0xff
	.zero		1


	//   ....[158]....
        /*0ac8*/ 	.word	0x00007e00
        /*0acc*/ 	.word	0x00000000
        /*0ad0*/ 	.word	0x00000000
        /*0ad4*/ 	.short	0x010a
        /*0ad6*/ 	.byte	0xff
	.zero		1


	//   ....[159]....
        /*0ad8*/ 	.word	0x00007e60
        /*0adc*/ 	.word	0x00000000
        /*0ae0*/ 	.word	0x00000000
        /*0ae4*/ 	.short	0x010a
        /*0ae6*/ 	.byte	0xff
	.zero		1


	//   ....[160]....
        /*0ae8*/ 	.word	0x00007ec0
        /*0aec*/ 	.word	0x00000000
        /*0af0*/ 	.word	0x00000000
        /*0af4*/ 	.short	0x010a
        /*0af6*/ 	.byte	0xff
	.zero		1


	//   ....[161]....
        /*0af8*/ 	.word	0x00007f20
        /*0afc*/ 	.word	0x00000000
        /*0b00*/ 	.word	0x00000000
        /*0b04*/ 	.short	0x010a
        /*0b06*/ 	.byte	0xff
	.zero		1


	//   ....[162]....
        /*0b08*/ 	.word	0x00007f80
        /*0b0c*/ 	.word	0x00000000
        /*0b10*/ 	.word	0x00000000
        /*0b14*/ 	.short	0x010a
        /*0b16*/ 	.byte	0xff
	.zero		1


	//   ....[163]....
        /*0b18*/ 	.word	0x00007fe0
        /*0b1c*/ 	.word	0x00000000
        /*0b20*/ 	.word	0x00000000
        /*0b24*/ 	.short	0x010a
        /*0b26*/ 	.byte	0xff
	.zero		1


	//   ....[164]....
        /*0b28*/ 	.word	0x00008040
        /*0b2c*/ 	.word	0x00000000
        /*0b30*/ 	.word	0x00000000
        /*0b34*/ 	.short	0x010a
        /*0b36*/ 	.byte	0xff
	.zero		1


	//   ....[165]....
        /*0b38*/ 	.word	0x000080a0
        /*0b3c*/ 	.word	0x00000000
        /*0b40*/ 	.word	0x00000000
        /*0b44*/ 	.short	0x010a
        /*0b46*/ 	.byte	0xff
	.zero		1


	//   ....[166]....
        /*0b48*/ 	.word	0x00008100
        /*0b4c*/ 	.word	0x00000000
        /*0b50*/ 	.word	0x00000000
        /*0b54*/ 	.short	0x010a
        /*0b56*/ 	.byte	0xff
	.zero		1


	//   ....[167]....
        /*0b58*/ 	.word	0x00008160
        /*0b5c*/ 	.word	0x00000000
        /*0b60*/ 	.word	0x00000000
        /*0b64*/ 	.short	0x010a
        /*0b66*/ 	.byte	0xff
	.zero		1


	//   ....[168]....
        /*0b68*/ 	.word	0x000081c0
        /*0b6c*/ 	.word	0x00000000
        /*0b70*/ 	.word	0x00000000
        /*0b74*/ 	.short	0x010a
        /*0b76*/ 	.byte	0xff
	.zero		1


	//   ....[169]....
        /*0b78*/ 	.word	0x00008220
        /*0b7c*/ 	.word	0x00000000
        /*0b80*/ 	.word	0x00000000
        /*0b84*/ 	.short	0x010a
        /*0b86*/ 	.byte	0xff
	.zero		1


	//   ....[170]....
        /*0b88*/ 	.word	0x00008280
        /*0b8c*/ 	.word	0x00000000
        /*0b90*/ 	.word	0x00000000
        /*0b94*/ 	.short	0x010a
        /*0b96*/ 	.byte	0xff
	.zero		1


	//   ....[171]....
        /*0b98*/ 	.word	0x000082e0
        /*0b9c*/ 	.word	0x00000000
        /*0ba0*/ 	.word	0x00000000
        /*0ba4*/ 	.short	0x010a
        /*0ba6*/ 	.byte	0xff
	.zero		1


	//   ....[172]....
        /*0ba8*/ 	.word	0x00008340
        /*0bac*/ 	.word	0x00000000
        /*0bb0*/ 	.word	0x00000000
        /*0bb4*/ 	.short	0x010a
        /*0bb6*/ 	.byte	0xff
	.zero		1


	//   ....[173]....
        /*0bb8*/ 	.word	0x000083a0
        /*0bbc*/ 	.word	0x00000000
        /*0bc0*/ 	.word	0x00000000
        /*0bc4*/ 	.short	0x010a
        /*0bc6*/ 	.byte	0xff
	.zero		1


	//   ....[174]....
        /*0bc8*/ 	.word	0x00008400
        /*0bcc*/ 	.word	0x00000000
        /*0bd0*/ 	.word	0x00000000
        /*0bd4*/ 	.short	0x010a
        /*0bd6*/ 	.byte	0xff
	.zero		1


	//   ....[175]....
        /*0bd8*/ 	.word	0x00008460
        /*0bdc*/ 	.word	0x00000000
        /*0be0*/ 	.word	0x00000000
        /*0be4*/ 	.short	0x010a
        /*0be6*/ 	.byte	0xff
	.zero		1


	//   ....[176]....
        /*0be8*/ 	.word	0x000084b0
        /*0bec*/ 	.word	0x00000002
        /*0bf0*/ 	.word	0x00000230
        /*0bf4*/ 	.short	0x010a
        /*0bf6*/ 	.byte	0xff
	.zero		1


	//   ....[177]....
        /*0bf8*/ 	.word	0x00008510
        /*0bfc*/ 	.word	0x00000002
        /*0c00*/ 	.word	0x000001e0
        /*0c04*/ 	.short	0x010a
        /*0c06*/ 	.byte	0xff
	.zero		1


	//   ....[178]....
        /*0c08*/ 	.word	0x00008560
        /*0c0c*/ 	.word	0x00000002
        /*0c10*/ 	.word	0x000001d0
        /*0c14*/ 	.short	0x010a
        /*0c16*/ 	.byte	0xff
	.zero		1


	//   ....[179]....
        /*0c18*/ 	.word	0x000085c0
        /*0c1c*/ 	.word	0x00000000
        /*0c20*/ 	.word	0x000001e0
        /*0c24*/ 	.short	0x010a
        /*0c26*/ 	.byte	0xff
	.zero		1


	//   ....[180]....
        /*0c28*/ 	.word	0x00008610
        /*0c2c*/ 	.word	0x00000000
        /*0c30*/ 	.word	0x000001d0
        /*0c34*/ 	.short	0x010a
        /*0c36*/ 	.byte	0xff
	.zero		1


	//   ....[181]....
        /*0c38*/ 	.word	0x00008670
        /*0c3c*/ 	.word	0x00000002
        /*0c40*/ 	.word	0x00000210
        /*0c44*/ 	.short	0x010a
        /*0c46*/ 	.byte	0xff
	.zero		1


	//   ....[182]....
        /*0c48*/ 	.word	0x000086d0
        /*0c4c*/ 	.word	0x00000000
        /*0c50*/ 	.word	0x00000000
        /*0c54*/ 	.short	0x010a
        /*0c56*/ 	.byte	0xff
	.zero		1


	//   ....[183]....
        /*0c58*/ 	.word	0x00008730
        /*0c5c*/ 	.word	0x00000000
        /*0c60*/ 	.word	0x00000000
        /*0c64*/ 	.short	0x010a
        /*0c66*/ 	.byte	0xff
	.zero		1


	//   ....[184]....
        /*0c68*/ 	.word	0x00008790
        /*0c6c*/ 	.word	0x00000000
        /*0c70*/ 	.word	0x00000000
        /*0c74*/ 	.short	0x010a
        /*0c76*/ 	.byte	0xff
	.zero		1


	//   ....[185]....
        /*0c78*/ 	.word	0x000087f0
        /*0c7c*/ 	.word	0x00000000
        /*0c80*/ 	.word	0x00000000
        /*0c84*/ 	.short	0x010a
        /*0c86*/ 	.byte	0xff
	.zero		1


	//   ....[186]....
        /*0c88*/ 	.word	0x00008850
        /*0c8c*/ 	.word	0x00000000
        /*0c90*/ 	.word	0x00000000
        /*0c94*/ 	.short	0x010a
        /*0c96*/ 	.byte	0xff
	.zero		1


	//   ....[187]....
        /*0c98*/ 	.word	0x000088a0
        /*0c9c*/ 	.word	0x00000007
        /*0ca0*/ 	.word	0x000001d0
        /*0ca4*/ 	.short	0x010a
        /*0ca6*/ 	.byte	0xff
	.zero		1


	//   ....[188]....
        /*0ca8*/ 	.word	0x00008900
        /*0cac*/ 	.word	0x00000000
        /*0cb0*/ 	.word	0x000001c8
        /*0cb4*/ 	.short	0x010a
        /*0cb6*/ 	.byte	0xff
	.zero		1


	//   ....[189]....
        /*0cb8*/ 	.word	0x00008960
        /*0cbc*/ 	.word	0x00000000
        /*0cc0*/ 	.word	0x000001b8
        /*0cc4*/ 	.short	0x010a
        /*0cc6*/ 	.byte	0xff
	.zero		1


	//   ....[190]....
        /*0cc8*/ 	.word	0x000089b0
        /*0ccc*/ 	.word	0x00000003
        /*0cd0*/ 	.word	0x000001d0
        /*0cd4*/ 	.short	0x010a
        /*0cd6*/ 	.byte	0xff
	.zero		1


	//   ....[191]....
        /*0cd8*/ 	.word	0x00008a10
        /*0cdc*/ 	.word	0x00000000
        /*0ce0*/ 	.word	0x000001b0
        /*0ce4*/ 	.short	0x010a
        /*0ce6*/ 	.byte	0xff
	.zero		1


	//   ....[192]....
        /*0ce8*/ 	.word	0x00008a60
        /*0cec*/ 	.word	0x00000010
        /*0cf0*/ 	.word	0x000001f0
        /*0cf4*/ 	.short	0x010a
        /*0cf6*/ 	.byte	0xff
	.zero		1


	//----- nvinfo : EIATTR_NUM_MBARRIERS
	.align		4
.L_47:
        /*0cf8*/ 	.byte	0x03, 0x38
        /*0cfa*/ 	.short	0x004a


	//----- nvinfo : EIATTR_EXIT_INSTR_OFFSETS
	.align		4
        /*0cfc*/ 	.byte	0x04, 0x1c
        /*0cfe*/ 	.short	(.L_49 - .L_48)


	//   ....[0]....
.L_48:
        /*0d00*/ 	.word	0x00003ae0


	//   ....[1]....
        /*0d04*/ 	.word	0x00003fd0


	//   ....[2]....
        /*0d08*/ 	.word	0x00004030


	//   ....[3]....
        /*0d0c*/ 	.word	0x00004ec0


	//   ....[4]....
        /*0d10*/ 	.word	0x00005af0


	//   ....[5]....
        /*0d14*/ 	.word	0x00005b30


	//   ....[6]....
        /*0d18*/ 	.word	0x00007980


	//----- nvinfo : EIATTR_MAX_THREADS
	.align		4
.L_49:
        /*0d1c*/ 	.byte	0x04, 0x05
        /*0d1e*/ 	.short	(.L_51 - .L_50)
.L_50:
        /*0d20*/ 	.word	0x00000100
        /*0d24*/ 	.word	0x00000001
        /*0d28*/ 	.word	0x00000001


	//----- nvinfo : EIATTR_CRS_STACK_SIZE
	.align		4
.L_51:
        /*0d2c*/ 	.byte	0x04, 0x1e
        /*0d2e*/ 	.short	(.L_53 - .L_52)
.L_52:
        /*0d30*/ 	.word	0x00000000


	//----- nvinfo : EIATTR_CBANK_PARAM_SIZE
	.align		4
.L_53:
        /*0d34*/ 	.byte	0x03, 0x19
        /*0d36*/ 	.short	0x0800


	//----- nvinfo : EIATTR_PARAM_CBANK
	.align		4
        /*0d38*/ 	.byte	0x04, 0x0a
        /*0d3a*/ 	.short	(.L_55 - .L_54)
	.align		4
.L_54:
        /*0d3c*/ 	.word	index@(.nv.constant0._ZN7cutlass13device_kernelINS_4gemm6kernel13GemmUniversalIN4cute5tupleIJiiiiEEENS1_10collective13CollectiveMmaINS1_35MainloopSm100TmaUmmaWarpSpecializedILi27ELi2ELi4ENS5_IJNS4_1CILi4EEENSA_ILi2EEENSA_ILi1EEEEEEEENS5_IJNSA_ILi64EEESG_SG_EEEaNS5_IJlSD_lEEEaSI_NS4_8TiledMMAINS4_8MMA_AtomIJNS4_15SM100_MMA_S8_SSIaaiLi64ELi64ELNS4_4UMMA5MajorE0ELSN_0ELNSM_8SaturateE0EEEEEENS4_6LayoutINS5_IJSD_SD_SD_EEENS5_IJNSA_ILi0EEEST_ST_EEEEENS5_IJNS4_10UnderscoreESW_SW_EEEEENS4_23SM90_TMA_LOAD_MULTICASTENS4_14ComposedLayoutINS4_7SwizzleILi2ELi4ELi3EEENS4_18smem_ptr_flag_bitsILi8EEENSR_INS5_IJNSA_ILi8EEESG_EEENS5_IJSG_SD_EEEEEEEvNS4_8identityESZ_S19_vS1A_EENS_8epilogue10collective18CollectiveEpilogueINS1C_23Sm100TmaWarpSpecializedILi1ELi1ELi32ELb0ELb0EEEJSH_NS5_IJNSR_ISG_SD_EES1H_EEEaSI_aSI_NS1C_6fusion15FusionCallbacksIS1G_NS1J_17LinearCombinationIaiaiLNS_15FloatRoundStyleE2EEESH_S1I_JEEENS4_5SM1004TMEM4LOAD26SM100_TMEM_LOAD_16dp32b32xENS4_13SM90_TMA_LOADES19_NS4_39AutoVectorizingCopyWithAssumedAlignmentILi128EEENS4_14SM90_TMA_STOREES19_S1V_S1V_EEEvvEEEEvNT_6ParamsE)
        /*0d40*/ 	.short	0x0380
        /*0d42*/ 	.short	0x0800


	//----- nvinfo : EIATTR_SW_WAR
	.align		4
.L_55:
        /*0d44*/ 	.byte	0x04, 0x36
        /*0d46*/ 	.short	(.L_57 - .L_56)
.L_56:
        /*0d48*/ 	.word	0x00000008
.L_57:


//--------------------- .nv.callgraph             --------------------------
	.section	.nv.callgraph,"",@"SHT_CUDA_CALLGRAPH"
	.align	4
	.sectionentsize	8
	.align		4
        /*0000*/ 	.word	0x00000000
	.align		4
        /*0004*/ 	.word	0xffffffff
	.align		4
        /*0008*/ 	.word	index@(_ZN7cutlass13device_kernelINS_4gemm6kernel13GemmUniversalIN4cute5tupleIJiiiiEEENS1_10collective13CollectiveMmaINS1_35MainloopSm100TmaUmmaWarpSpecializedILi27ELi2ELi4ENS5_IJNS4_1CILi4EEENSA_ILi2EEENSA_ILi1EEEEEEEENS5_IJNSA_ILi64EEESG_SG_EEEaNS5_IJlSD_lEEEaSI_NS4_8TiledMMAINS4_8MMA_AtomIJNS4_15SM100_MMA_S8_SSIaaiLi64ELi64ELNS4_4UMMA5MajorE0ELSN_0ELNSM_8SaturateE0EEEEEENS4_6LayoutINS5_IJSD_SD_SD_EEENS5_IJNSA_ILi0EEEST_ST_EEEEENS5_IJNS4_10UnderscoreESW_SW_EEEEENS4_23SM90_TMA_LOAD_MULTICASTENS4_14ComposedLayoutINS4_7SwizzleILi2ELi4ELi3EEENS4_18smem_ptr_flag_bitsILi8EEENSR_INS5_IJNSA_ILi8EEESG_EEENS5_IJSG_SD_EEEEEEEvNS4_8identityESZ_S19_vS1A_EENS_8epilogue10collective18CollectiveEpilogueINS1C_23Sm100TmaWarpSpecializedILi1ELi1ELi32ELb0ELb0EEEJSH_NS5_IJNSR_ISG_SD_EES1H_EEEaSI_aSI_NS1C_6fusion15FusionCallbacksIS1G_NS1J_17LinearCombinationIaiaiLNS_15FloatRoundStyleE2EEESH_S1I_JEEENS4_5SM1004TMEM4LOAD26SM100_TMEM_LOAD_16dp32b32xENS4_13SM90_TMA_LOADES19_NS4_39AutoVectorizingCopyWithAssumedAlignmentILi128EEENS4_14SM90_TMA_STOREES19_S1V_S1V_EEEvvEEEEvNT_6ParamsE)
	.align		4
        /*000c*/ 	.word	index@(__assertfail)
	.align		4
        /*0010*/ 	.word	0x00000000
	.align		4
        /*0014*/ 	.word	0xfffffffe
	.align		4
        /*0018*/ 	.word	0x00000000
	.align		4
        /*001c*/ 	.word	0xfffffffd
	.align		4
        /*0020*/ 	.word	0x00000000
	.align		4
        /*0024*/ 	.word	0xfffffffc


//--------------------- .nv.constant4             --------------------------
	.section	.nv.constant4,"a",@progbits
	.align	8
	.align		8
.nv.constant4:
        /*0000*/ 	.dword	__assertfail
	.align		8
        /*0008*/ 	.dword	__unnamed_1
	.align		8
        /*0010*/ 	.dword	__unnamed_2
	.align		8
        /*0018*/ 	.dword	_ZN40_INTERNAL_23b8ae8c_4_k_cu_943753eb_267154cuda3std3__45__cpo5beginE
	.align		8
        /*0020*/ 	.dword	_ZN40_INTERNAL_23b8ae8c_4_k_cu_943753eb_267154cuda3std3__45__cpo3endE
	.align		8
        /*0028*/ 	.dword	_ZN40_INTERNAL_23b8ae8c_4_k_cu_943753eb_267154cuda3std3__45__cpo6cbeginE
	.align		8
        /*0030*/ 	.dword	_ZN40_INTERNAL_23b8ae8c_4_k_cu_943753eb_267154cuda3std3__45__cpo4cendE
	.align		8
        /*0038*/ 	.dword	_ZN40_INTERNAL_23b8ae8c_4_k_cu_943753eb_267154cuda3std3__442_GLOBAL__N__23b8ae8c_4_k_cu_943753eb_267156ignoreE
	.align		8
        /*0040*/ 	.dword	_ZN40_INTERNAL_23b8ae8c_4_k_cu_943753eb_267154cuda3std3__419piecewise_constructE
	.align		8
        /*0048*/ 	.dword	_ZN40_INTERNAL_23b8ae8c_4_k_cu_943753eb_267154cuda3std3__48in_placeE
	.align		8
        /*0050*/ 	.dword	_ZN40_INTERNAL_23b8ae8c_4_k_cu_943753eb_267154cuda3std6ranges3__45__cpo4swapE
	.align		8
        /*0058*/ 	.dword	_ZN40_INTERNAL_23b8ae8c_4_k_cu_943753eb_267154cuda3std6ranges3__45__cpo9iter_moveE
	.align		8
        /*0060*/ 	.dword	_ZN40_INTERNAL_23b8ae8c_4_k_cu_943753eb_267154cute7productE
	.align		8
        /*0068*/ 	.dword	_ZN40_INTERNAL_23b8ae8c_4_k_cu_943753eb_267154cute1_E
	.align		8
        /*0070*/ 	.dword	$str$25
	.align		8
        /*0078*/ 	.dword	$str$26
	.align		8
        /*0080*/ 	.dword	$str$27
	.align		8
        /*0088*/ 	.dword	$str$28


//--------------------- .text._ZN7cutlass13device_kernelINS_4gemm6kernel13GemmUniversalIN4cute5tupleIJiiiiEEENS1_10collective13CollectiveMmaINS1_35MainloopSm100TmaUmmaWarpSpecializedILi27ELi2ELi4ENS5_IJNS4_1CILi4EEENSA_ILi2EEENSA_ILi1EEEEEEEENS5_IJNSA_ILi64EEESG_SG_EEEaNS5_IJlSD_lEEEaSI_NS4_8TiledMMAINS4_8MMA_AtomIJNS4_15SM100_MMA_S8_SSIaaiLi64ELi64ELNS4_4UMMA5MajorE0ELSN_0ELNSM_8SaturateE0EEEEEENS4_6LayoutINS5_IJSD_SD_SD_EEENS5_IJNSA_ILi0EEEST_ST_EEEEENS5_IJNS4_10UnderscoreESW_SW_EEEEENS4_23SM90_TMA_LOAD_MULTICASTENS4_14ComposedLayoutINS4_7SwizzleILi2ELi4ELi3EEENS4_18smem_ptr_flag_bitsILi8EEENSR_INS5_IJNSA_ILi8EEESG_EEENS5_IJSG_SD_EEEEEEEvNS4_8identityESZ_S19_vS1A_EENS_8epilogue10collective18CollectiveEpilogueINS1C_23Sm100TmaWarpSpecializedILi1ELi1ELi32ELb0ELb0EEEJSH_NS5_IJNSR_ISG_SD_EES1H_EEEaSI_aSI_NS1C_6fusion15FusionCallbacksIS1G_NS1J_17LinearCombinationIaiaiLNS_15FloatRoundStyleE2EEESH_S1I_JEEENS4_5SM1004TMEM4LOAD26SM100_TMEM_LOAD_16dp32b32xENS4_13SM90_TMA_LOADES19_NS4_39AutoVectorizingCopyWithAssumedAlignmentILi128EEENS4_14SM90_TMA_STOREES19_S1V_S1V_EEEvvEEEEvNT_6ParamsE --------------------------
	.section	.text._ZN7cutlass13device_kernelINS_4gemm6kernel13GemmUniversalIN4cute5tupleIJiiiiEEENS1_10collective13CollectiveMmaINS1_35MainloopSm100TmaUmmaWarpSpecializedILi27ELi2ELi4ENS5_IJNS4_1CILi4EEENSA_ILi2EEENSA_ILi1EEEEEEEENS5_IJNSA_ILi64EEESG_SG_EEEaNS5_IJlSD_lEEEaSI_NS4_8TiledMMAINS4_8MMA_AtomIJNS4_15SM100_MMA_S8_SSIaaiLi64ELi64ELNS4_4UMMA5MajorE0ELSN_0ELNSM_8SaturateE0EEEEEENS4_6LayoutINS5_IJSD_SD_SD_EEENS5_IJNSA_ILi0EEEST_ST_EEEEENS5_IJNS4_10UnderscoreESW_SW_EEEEENS4_23SM90_TMA_LOAD_MULTICASTENS4_14ComposedLayoutINS4_7SwizzleILi2ELi4ELi3EEENS4_18smem_ptr_flag_bitsILi8EEENSR_INS5_IJNSA_ILi8EEESG_EEENS5_IJSG_SD_EEEEEEEvNS4_8identityESZ_S19_vS1A_EENS_8epilogue10collective18CollectiveEpilogueINS1C_23Sm100TmaWarpSpecializedILi1ELi1ELi32ELb0ELb0EEEJSH_NS5_IJNSR_ISG_SD_EES1H_EEEaSI_aSI_NS1C_6fusion15FusionCallbacksIS1G_NS1J_17LinearCombinationIaiaiLNS_15FloatRoundStyleE2EEESH_S1I_JEEENS4_5SM1004TMEM4LOAD26SM100_TMEM_LOAD_16dp32b32xENS4_13SM90_TMA_LOADES19_NS4_39AutoVectorizingCopyWithAssumedAlignmentILi128EEENS4_14SM90_TMA_STOREES19_S1V_S1V_EEEvvEEEEvNT_6ParamsE,"ax",@progbits
	.align	128
.text._ZN7cutlass13device_kernelINS_4gemm6kernel13GemmUniversalIN4cute5tupleIJiiiiEEENS1_10collective13CollectiveMmaINS1_35MainloopSm100TmaUmmaWarpSpecializedILi27ELi2ELi4ENS5_IJNS4_1CILi4EEENSA_ILi2EEENSA_ILi1EEEEEEEENS5_IJNSA_ILi64EEESG_SG_EEEaNS5_IJlSD_lEEEaSI_NS4_8TiledMMAINS4_8MMA_AtomIJNS4_15SM100_MMA_S8_SSIaaiLi64ELi64ELNS4_4UMMA5MajorE0ELSN_0ELNSM_8SaturateE0EEEEEENS4_6LayoutINS5_IJSD_SD_SD_EEENS5_IJNSA_ILi0EEEST_ST_EEEEENS5_IJNS4_10UnderscoreESW_SW_EEEEENS4_23SM90_TMA_LOAD_MULTICASTENS4_14ComposedLayoutINS4_7SwizzleILi2ELi4ELi3EEENS4_18smem_ptr_flag_bitsILi8EEENSR_INS5_IJNSA_ILi8EEESG_EEENS5_IJSG_SD_EEEEEEEvNS4_8identityESZ_S19_vS1A_EENS_8epilogue10collective18CollectiveEpilogueINS1C_23Sm100TmaWarpSpecializedILi1ELi1ELi32ELb0ELb0EEEJSH_NS5_IJNSR_ISG_SD_EES1H_EEEaSI_aSI_NS1C_6fusion15FusionCallbacksIS1G_NS1J_17LinearCombinationIaiaiLNS_15FloatRoundStyleE2EEESH_S1I_JEEENS4_5SM1004TMEM4LOAD26SM100_TMEM_LOAD_16dp32b32xENS4_13SM90_TMA_LOADES19_NS4_39AutoVectorizingCopyWithAssumedAlignmentILi128EEENS4_14SM90_TMA_STOREES19_S1V_S1V_EEEvvEEEEvNT_6ParamsE:
        .type           _ZN7cutlass13device_kernelINS_4gemm6kernel13GemmUniversalIN4cute5tupleIJiiiiEEENS1_10collective13CollectiveMmaINS1_35MainloopSm100TmaUmmaWarpSpecializedILi27ELi2ELi4ENS5_IJNS4_1CILi4EEENSA_ILi2EEENSA_ILi1EEEEEEEENS5_IJNSA_ILi64EEESG_SG_EEEaNS5_IJlSD_lEEEaSI_NS4_8TiledMMAINS4_8MMA_AtomIJNS4_15SM100_MMA_S8_SSIaaiLi64ELi64ELNS4_4UMMA5MajorE0ELSN_0ELNSM_8SaturateE0EEEEEENS4_6LayoutINS5_IJSD_SD_SD_EEENS5_IJNSA_ILi0EEEST_ST_EEEEENS5_IJNS4_10UnderscoreESW_SW_EEEEENS4_23SM90_TMA_LOAD_MULTICASTENS4_14ComposedLayoutINS4_7SwizzleILi2ELi4ELi3EEENS4_18smem_ptr_flag_bitsILi8EEENSR_INS5_IJNSA_ILi8EEESG_EEENS5_IJSG_SD_EEEEEEEvNS4_8identityESZ_S19_vS1A_EENS_8epilogue10collective18CollectiveEpilogueINS1C_23Sm100TmaWarpSpecializedILi1ELi1ELi32ELb0ELb0EEEJSH_NS5_IJNSR_ISG_SD_EES1H_EEEaSI_aSI_NS1C_6fusion15FusionCallbacksIS1G_NS1J_17LinearCombinationIaiaiLNS_15FloatRoundStyleE2EEESH_S1I_JEEENS4_5SM1004TMEM4LOAD26SM100_TMEM_LOAD_16dp32b32xENS4_13SM90_TMA_LOADES19_NS4_39AutoVectorizingCopyWithAssumedAlignmentILi128EEENS4_14SM90_TMA_STOREES19_S1V_S1V_EEEvvEEEEvNT_6ParamsE,@function
        .size           _ZN7cutlass13device_kernelINS_4gemm6kernel13GemmUniversalIN4cute5tupleIJiiiiEEENS1_10collective13CollectiveMmaINS1_35MainloopSm100TmaUmmaWarpSpecializedILi27ELi2ELi4ENS5_IJNS4_1CILi4EEENSA_ILi2EEENSA_ILi1EEEEEEEENS5_IJNSA_ILi64EEESG_SG_EEEaNS5_IJlSD_lEEEaSI_NS4_8TiledMMAINS4_8MMA_AtomIJNS4_15SM100_MMA_S8_SSIaaiLi64ELi64ELNS4_4UMMA5MajorE0ELSN_0ELNSM_8SaturateE0EEEEEENS4_6LayoutINS5_IJSD_SD_SD_EEENS5_IJNSA_ILi0EEEST_ST_EEEEENS5_IJNS4_10UnderscoreESW_SW_EEEEENS4_23SM90_TMA_LOAD_MULTICASTENS4_14ComposedLayoutINS4_7SwizzleILi2ELi4ELi3EEENS4_18smem_ptr_flag_bitsILi8EEENSR_INS5_IJNSA_ILi8EEESG_EEENS5_IJSG_SD_EEEEEEEvNS4_8identityESZ_S19_vS1A_EENS_8epilogue10collective18CollectiveEpilogueINS1C_23Sm100TmaWarpSpecializedILi1ELi1ELi32ELb0ELb0EEEJSH_NS5_IJNSR_ISG_SD_EES1H_EEEaSI_aSI_NS1C_6fusion15FusionCallbacksIS1G_NS1J_17LinearCombinationIaiaiLNS_15FloatRoundStyleE2EEESH_S1I_JEEENS4_5SM1004TMEM4LOAD26SM100_TMEM_LOAD_16dp32b32xENS4_13SM90_TMA_LOADES19_NS4_39AutoVectorizingCopyWithAssumedAlignmentILi128EEENS4_14SM90_TMA_STOREES19_S1V_S1V_EEEvvEEEEvNT_6ParamsE,(.L_x_205 - _ZN7cutlass13device_kernelINS_4gemm6kernel13GemmUniversalIN4cute5tupleIJiiiiEEENS1_10collective13CollectiveMmaINS1_35MainloopSm100TmaUmmaWarpSpecializedILi27ELi2ELi4ENS5_IJNS4_1CILi4EEENSA_ILi2EEENSA_ILi1EEEEEEEENS5_IJNSA_ILi64EEESG_SG_EEEaNS5_IJlSD_lEEEaSI_NS4_8TiledMMAINS4_8MMA_AtomIJNS4_15SM100_MMA_S8_SSIaaiLi64ELi64ELNS4_4UMMA5MajorE0ELSN_0ELNSM_8SaturateE0EEEEEENS4_6LayoutINS5_IJSD_SD_SD_EEENS5_IJNSA_ILi0EEEST_ST_EEEEENS5_IJNS4_10UnderscoreESW_SW_EEEEENS4_23SM90_TMA_LOAD_MULTICASTENS4_14ComposedLayoutINS4_7SwizzleILi2ELi4ELi3EEENS4_18smem_ptr_flag_bitsILi8EEENSR_INS5_IJNSA_ILi8EEESG_EEENS5_IJSG_SD_EEEEEEEvNS4_8identityESZ_S19_vS1A_EENS_8epilogue10collective18CollectiveEpilogueINS1C_23Sm100TmaWarpSpecializedILi1ELi1ELi32ELb0ELb0EEEJSH_NS5_IJNSR_ISG_SD_EES1H_EEEaSI_aSI_NS1C_6fusion15FusionCallbacksIS1G_NS1J_17LinearCombinationIaiaiLNS_15FloatRoundStyleE2EEESH_S1I_JEEENS4_5SM1004TMEM4LOAD26SM100_TMEM_LOAD_16dp32b32xENS4_13SM90_TMA_LOADES19_NS4_39AutoVectorizingCopyWithAssumedAlignmentILi128EEENS4_14SM90_TMA_STOREES19_S1V_S1V_EEEvvEEEEvNT_6ParamsE)
        .other          _ZN7cutlass13device_kernelINS_4gemm6kernel13GemmUniversalIN4cute5tupleIJiiiiEEENS1_10collective13CollectiveMmaINS1_35MainloopSm100TmaUmmaWarpSpecializedILi27ELi2ELi4ENS5_IJNS4_1CILi4EEENSA_ILi2EEENSA_ILi1EEEEEEEENS5_IJNSA_ILi64EEESG_SG_EEEaNS5_IJlSD_lEEEaSI_NS4_8TiledMMAINS4_8MMA_AtomIJNS4_15SM100_MMA_S8_SSIaaiLi64ELi64ELNS4_4UMMA5MajorE0ELSN_0ELNSM_8SaturateE0EEEEEENS4_6LayoutINS5_IJSD_SD_SD_EEENS5_IJNSA_ILi0EEEST_ST_EEEEENS5_IJNS4_10UnderscoreESW_SW_EEEEENS4_23SM90_TMA_LOAD_MULTICASTENS4_14ComposedLayoutINS4_7SwizzleILi2ELi4ELi3EEENS4_18smem_ptr_flag_bitsILi8EEENSR_INS5_IJNSA_ILi8EEESG_EEENS5_IJSG_SD_EEEEEEEvNS4_8identityESZ_S19_vS1A_EENS_8epilogue10collective18CollectiveEpilogueINS1C_23Sm100TmaWarpSpecializedILi1ELi1ELi32ELb0ELb0EEEJSH_NS5_IJNSR_ISG_SD_EES1H_EEEaSI_aSI_NS1C_6fusion15FusionCallbacksIS1G_NS1J_17LinearCombinationIaiaiLNS_15FloatRoundStyleE2EEESH_S1I_JEEENS4_5SM1004TMEM4LOAD26SM100_TMEM_LOAD_16dp32b32xENS4_13SM90_TMA_LOADES19_NS4_39AutoVectorizingCopyWithAssumedAlignmentILi128EEENS4_14SM90_TMA_STOREES19_S1V_S1V_EEEvvEEEEvNT_6ParamsE,@"STO_CUDA_ENTRY STV_DEFAULT"
_ZN7cutlass13device_kernelINS_4gemm6kernel13GemmUniversalIN4cute5tupleIJiiiiEEENS1_10collective13CollectiveMmaINS1_35MainloopSm100TmaUmmaWarpSpecializedILi27ELi2ELi4ENS5_IJNS4_1CILi4EEENSA_ILi2EEENSA_ILi1EEEEEEEENS5_IJNSA_ILi64EEESG_SG_EEEaNS5_IJlSD_lEEEaSI_NS4_8TiledMMAINS4_8MMA_AtomIJNS4_15SM100_MMA_S8_SSIaaiLi64ELi64ELNS4_4UMMA5MajorE0ELSN_0ELNSM_8SaturateE0EEEEEENS4_6LayoutINS5_IJSD_SD_SD_EEENS5_IJNSA_ILi0EEEST_ST_EEEEENS5_IJNS4_10UnderscoreESW_SW_EEEEENS4_23SM90_TMA_LOAD_MULTICASTENS4_14ComposedLayoutINS4_7SwizzleILi2ELi4ELi3EEENS4_18smem_ptr_flag_bitsILi8EEENSR_INS5_IJNSA_ILi8EEESG_EEENS5_IJSG_SD_EEEEEEEvNS4_8identityESZ_S19_vS1A_EENS_8epilogue10collective18CollectiveEpilogueINS1C_23Sm100TmaWarpSpecializedILi1ELi1ELi32ELb0ELb0EEEJSH_NS5_IJNSR_ISG_SD_EES1H_EEEaSI_aSI_NS1C_6fusion15FusionCallbacksIS1G_NS1J_17LinearCombinationIaiaiLNS_15FloatRoundStyleE2EEESH_S1I_JEEENS4_5SM1004TMEM4LOAD26SM100_TMEM_LOAD_16dp32b32xENS4_13SM90_TMA_LOADES19_NS4_39AutoVectorizingCopyWithAssumedAlignmentILi128EEENS4_14SM90_TMA_STOREES19_S1V_S1V_EEEvvEEEEvNT_6ParamsE:
[----:B------:R-:W1:Y:S01]  /*0000*/  LDC R1, c[0x0][0x37c] ;  /* 0x0000df00ff017b82 */ /* 0x000e620000000800 */
[----:B------:R-:W2:Y:S01]  /*0010*/  S2R R69, SR_TID.X ;  /* 0x0000000000457919 */ /* 0x000ea20000002100 */
[----:B------:R-:W3:Y:S01]  /*0020*/  LDCU.64 UR8, c[0x0][0x890] ;  /* 0x00011200ff0877ac */ /* 0x000ee20008000a00 */
[----:B------:R-:W-:Y:S02]  /*0030*/  PRMT R80, RZ, 0x7610, R80 ;  /* 0x00007610ff507816 */ /* 0x000fe40000000050 */
[----:B------:R-:W-:Y:S01]  /*0040*/  ELECT P3, URZ, PT ;  /* 0x0000000000ff782f */ /* 0x000fe20003860000 */
[----:B---3--:R-:W-:-:S04]  /*0050*/  UISETP.NE.U32.AND UP0, UPT, UR8, URZ, UPT ;  /* 0x000000ff0800728c */ /* 0x008fc8000bf05070 */
[----:B------:R-:W-:Y:S01]  /*0060*/  UISETP.NE.AND.EX UP0, UPT, UR9, URZ, UPT, UP0 ;  /* 0x000000ff0900728c */ /* 0x000fe2000bf05300 */
[----:B--2---:R-:W-:-:S05]  /*0070*/  SHF.R.U32.HI R81, RZ, 0x5, R69 ;  /* 0x00000005ff517819 */ /* 0x004fca0000011645 */
[----:B------:R-:W2:Y:S02]  /*0080*/  SHFL.IDX PT, R0, R81, RZ, 0x1f ;  /* 0x00001fff51007589 */ /* 0x000ea400000e0000 */
[----:B--2---:R-:W-:Y:S01]  /*0090*/  R2UR UR22, R0 ;  /* 0x00000000001672ca */ /* 0x004fe200000e0000 */
[----:B-1----:R-:W-:-:S14]  /*00a0*/  BRA.U UP0, `(.L_x_0) ;  /* 0x0000000100307547 */ /* 0x002fdc000b800000 */
[----:B------:R-:W1:Y:S02]  /*00b0*/  LDCU.64 UR4, c[0x0][0x888] ;  /* 0x00011100ff0477ac */ /* 0x000e640008000a00 */
[----:B-1----:R-:W-:-:S04]  /*00c0*/  UISETP.NE.U32.AND UP0, UPT, UR4, URZ, UPT ;  /* 0x000000ff0400728c */ /* 0x002fc8000bf05070 */
[----:B------:R-:W-:-:S09]  /*00d0*/  UISETP.NE.AND.EX UP0, UPT, UR5, URZ, UPT, UP0 ;  /* 0x000000ff0500728c */ /* 0x000fd2000bf05300 */
[----:B------:R-:W-:Y:S05]  /*00e0*/  BRA.U !UP0, `(.L_x_1) ;  /* 0x0000000108147547 */ /* 0x000fea000b800000 */
[----:B------:R-:W1:Y:S01]  /*00f0*/  LDC.64 R2, c[0x0][0x888] ;  /* 0x00022200ff027b82 */ /* 0x000e620000000a00 */
[----:B------:R-:W1:Y:S02]  /*0100*/  LDCU.64 UR4, c[0x0][0x358] ;  /* 0x00006b00ff0477ac */ /* 0x000e640008000a00 */
[----:B-1----:R1:W5:Y:S01]  /*0110*/  LDG.E R39, desc[UR4][R2.64] ;  /* 0x0000000402277981 */ /* 0x002362000c1e1900 */
[----:B------:R-:W-:Y:S01]  /*0120*/  HFMA2 R80, -RZ, RZ, 0, 5.9604644775390625e-08 ;  /* 0x00000001ff507431 */ /* 0x000fe200000001ff */
[----:B------:R-:W-:Y:S05]  /*0130*/  BRA `(.L_x_0) ;  /* 0x00000000000c7947 */ /* 0x000fea0003800000 */
.L_x_1:
[----:B------:R-:W1:Y:S01]  /*0140*/  LDCU UR4, c[0x0][0x880] ;  /* 0x00011000ff0477ac */ /* 0x000e620008000800 */
[----:B------:R-:W-:Y:S01]  /*0150*/  HFMA2 R80, -RZ, RZ, 0, 5.9604644775390625e-08 ;  /* 0x00000001ff507431 */ /* 0x000fe200000001ff */
[----:B-1----:R-:W-:-:S07]  /*0160*/  MOV R39, UR4 ;  /* 0x0000000400277c02 */ /* 0x002fce0008000f00 */
.L_x_0:
[----:B------:R-:W2:Y:S02]  /*0170*/  LDCU.64 UR4, c[0x0][0x8b0] ;  /* 0x00011600ff0477ac */ /* 0x000ea40008000a00 */
[----:B--2---:R-:W-:-:S04]  /*0180*/  UISETP.NE.U32.AND UP0, UPT, UR4, URZ, UPT ;  /* 0x000000ff0400728c */ /* 0x004fc8000bf05070 */
[----:B------:R-:W-:-:S09]  /*0190*/  UISETP.NE.AND.EX UP0, UPT, UR5, URZ, UPT, UP0 ;  /* 0x000000ff0500728c */ /* 0x000fd2000bf05300 */
[----:B------:R-:W-:Y:S05]  /*01a0*/  BRA.U UP0, `(.L_x_2) ;  /* 0x0000000100287547 */ /* 0x000fea000b800000 */
[----:B------:R-:W2:Y:S02]  /*01b0*/  LDCU.64 UR4, c[0x0][0x8a8] ;  /* 0x00011500ff0477ac */ /* 0x000ea40008000a00 */
[----:B--2---:R-:W-:-:S04]  /*01c0*/  UISETP.NE.U32.AND UP0, UPT, UR4, URZ, UPT ;  /* 0x000000ff0400728c */ /* 0x004fc8000bf05070 */
[----:B------:R-:W-:-:S09]  /*01d0*/  UISETP.NE.AND.EX UP0, UPT, UR5, URZ, UPT, UP0 ;  /* 0x000000ff0500728c */ /* 0x000fd2000bf05300 */
[----:B------:R-:W-:Y:S05]  /*01e0*/  BRA.U !UP0, `(.L_x_3) ;  /* 0x0000000108107547 */ /* 0x000fea000b800000 */
[----:B-1----:R-:W1:Y:S01]  /*01f0*/  LDC.64 R2, c[0x0][0x8a8] ;  /* 0x00022a00ff027b82 */ /* 0x002e620000000a00 */
[----:B------:R-:W1:Y:S02]  /*0200*/  LDCU.64 UR4, c[0x0][0x358] ;  /* 0x00006b00ff0477ac */ /* 0x000e640008000a00 */
[----:B-1----:R2:W5:Y:S01]  /*0210*/  LDG.E R38, desc[UR4][R2.64] ;  /* 0x0000000402267981 */ /* 0x002562000c1e1900 */
[----:B------:R-:W-:Y:S05]  /*0220*/  BRA `(.L_x_2) ;  /* 0x0000000000087947 */ /* 0x000fea0003800000 */
.L_x_3:
[----:B------:R-:W2:Y:S02]  /*0230*/  LDCU UR4, c[0x0][0x8a0] ;  /* 0x00011400ff0477ac */ /* 0x000ea40008000800 */
[----:B--2---:R-:W-:Y:S02]  /*0240*/  MOV R38, UR4 ;  /* 0x0000000400267c02 */ /* 0x004fe40008000f00 */
.L_x_2:
[----:B------:R-:W-:Y:S01]  /*0250*/  IMAD.U32 R0, RZ, RZ, UR22 ;  /* 0x00000016ff007e24 */ /* 0x000fe2000f8e00ff */
[----:B------:R-:W-:Y:S04]  /*0260*/  BSSY.RECONVERGENT B0, `(.L_x_4) ;  /* 0x000000c000007945 */ /* 0x000fe80003800200 */
[C---:B------:R-:W-:Y:S02]  /*0270*/  ISETP.NE.OR P1, PT, R0.reuse, 0x1, !P3 ;  /* 0x000000010000780c */ /* 0x040fe40005f25670 */
[----:B------:R-:W-:-:S11]  /*0280*/  ISETP.NE.OR P0, PT, R0, 0x3, !P3 ;  /* 0x000000030000780c */ /* 0x000fd60005f05670 */
[----:B------:R-:W-:Y:S05]  /*0290*/  @P1 BRA `(.L_x_5) ;  /* 0x0000000000201947 */ /* 0x000fea0003800000 */
[----:B------:R-:W3:Y:S02]  /*02a0*/  LDCU.64 UR4, c[0x0][0x348] ;  /* 0x00006900ff0477ac */ /* 0x000ee40008000a00 */
[----:B---3--:R-:W-:Y:S02]  /*02b0*/  UIADD3 UR6, UP1, UPT, UR4, 0x80, URZ ;  /* 0x0000008004067890 */ /* 0x008fe4000ff3e0ff */
[----:B------:R-:W-:Y:S02]  /*02c0*/  UIADD3 UR4, UP0, UPT, UR4, 0x180, URZ ;  /* 0x0000018004047890 */ /* 0x000fe4000ff1e0ff */
[----:B------:R-:W-:Y:S02]  /*02d0*/  UIADD3.X UR7, UPT, UPT, URZ, UR5, URZ, UP1, !UPT ;  /* 0x00000005ff077290 */ /* 0x000fe40008ffe4ff */
[----:B------:R-:W-:-:S07]  /*02e0*/  UIADD3.X UR5, UPT, UPT, URZ, UR5, URZ, UP0, !UPT ;  /* 0x00000005ff057290 */ /* 0x000fce00087fe4ff */
[----:B------:R3:W-:Y:S02]  /*02f0*/  UTMACCTL.PF [UR6] ;  /* 0x00000000060079b9 */ /* 0x0007e40008040000 */
[----:B------:R3:W-:Y:S02]  /*0300*/  UTMACCTL.PF [UR4] ;  /* 0x00000000040079b9 */ /* 0x0007e40008040000 */
[----:B---3--:R-:W-:Y:S01]  /*0310*/  NOP ;  /* 0x0000000000007918 */ /* 0x008fe20000000000 */
.L_x_5:
[----:B------:R-:W-:Y:S05]  /*0320*/  BSYNC.RECONVERGENT B0 ;  /* 0x0000000000007941 */ /* 0x000fea0003800200 */
.L_x_4:
[----:B------:R-:W-:Y:S04]  /*0330*/  BSSY.RECONVERGENT B0, `(.L_x_6) ;  /* 0x000000a000007945 */ /* 0x000fe80003800200 */
        /* <DEDUP_REMOVED lines=9> */
.L_x_7:
[----:B------:R-:W-:Y:S05]  /*03d0*/  BSYNC.RECONVERGENT B0 ;  /* 0x0000000000007941 */ /* 0x000fea0003800200 */
.L_x_6:
[----:B------:R-:W3:Y:S01]  /*03e0*/  LDCU.64 UR4, c[0x0][0x888] ;  /* 0x00011100ff0477ac */ /* 0x000ee20008000a00 */
[----:B------:R-:W-:Y:S02]  /*03f0*/  UISETP.EQ.U32.AND UP1, UPT, UR8, URZ, UPT ;  /* 0x000000ff0800728c */ /* 0x000fe4000bf22070 */
[----:B------:R-:W-:Y:S02]  /*0400*/  UPLOP3.LUT UP3, UPT, UPT, UPT, UPT, 0x80, 0x8 ;  /* 0x000000000008789c */ /* 0x000fe40003f6f070 */
[----:B---3--:R-:W-:-:S04]  /*0410*/  UISETP.NE.U32.AND UP0, UPT, UR4, URZ, UPT ;  /* 0x000000ff0400728c */ /* 0x008fc8000bf05070 */
[----:B------:R-:W-:-:S04]  /*0420*/  UISETP.NE.AND.EX UP0, UPT, UR5, URZ, UPT, UP0 ;  /* 0x000000ff0500728c */ /* 0x000fc8000bf05300 */
[----:B------:R-:W-:-:S04]  /*0430*/  UISETP.EQ.OR.EX UP2, UPT, UR9, URZ, !UP0, UP1 ;  /* 0x000000ff0900728c */ /* 0x000fc8000c742710 */
[----:B------:R-:W-:-:S05]  /*0440*/  UP2UR UR61, UPR, URZ, 0x4 ;  /* 0x00000004ff3d7883 */ /* 0x000fca0008000000 */
[----:B------:R-:W-:Y:S07]  /*0450*/  BRA.U !UP2, `(.L_x_8) ;  /* 0x000000010a207547 */ /* 0x000fee000b800000 */
[----:B-----5:R-:W-:Y:S01]  /*0460*/  R2UR UR5, R39 ;  /* 0x00000000270572ca */ /* 0x020fe200000e0000 */
[----:B------:R-:W-:Y:S02]  /*0470*/  UISETP.NE.U32.AND UP1, UPT, UR8, URZ, UPT ;  /* 0x000000ff0800728c */ /* 0x000fe4000bf25070 */
[----:B------:R-:W-:Y:S02]  /*0480*/  USEL UR4, URZ, 0xffffffff, UP0 ;  /* 0xffffffffff047887 */ /* 0x000fe40008000000 */
[----:B------:R-:W-:-:S08]  /*0490*/  UISETP.NE.AND.EX UP1, UPT, UR9, URZ, UPT, UP1 ;  /* 0x000000ff0900728c */ /* 0x000fd0000bf25310 */
[----:B------:R-:W-:-:S04]  /*04a0*/  UISETP.NE.AND UP0, UPT, UR5, URZ, UPT ;  /* 0x000000ff0500728c */ /* 0x000fc8000bf05270 */
[----:B------:R-:W-:-:S04]  /*04b0*/  @!UP1 USEL UR4, URZ, 0xffffffff, UP0 ;  /* 0xffffffffff049887 */ /* 0x000fc80008000000 */
[----:B------:R-:W-:-:S04]  /*04c0*/  ULOP3.LUT UR4, UR4, 0x1, URZ, 0xc0, !UPT ;  /* 0x0000000104047892 */ /* 0x000fc8000f8ec0ff */
[----:B------:R-:W-:-:S11]  /*04d0*/  UISETP.NE.U32.AND UP3, UPT, UR4, 0x1, UPT ;  /* 0x000000010400788c */ /* 0x000fd6000bf65070 */
.L_x_8:
[----:B-12---:R-:W1:Y:S01]  /*04e0*/  SHFL.IDX PT, R2, R81, RZ, 0x1f ;  /* 0x00001fff51027589 */ /* 0x006e6200000e0000 */
[----:B------:R-:W-:-:S04]  /*04f0*/  UISETP.NE.AND UP0, UPT, UR22, 0x2, UPT ;  /* 0x000000021600788c */ /* 0x000fc8000bf05270 */
[----:B------:R-:W-:Y:S01]  /*0500*/  USEL UR34, URZ, 0x1, UP0 ;  /* 0x00000001ff227887 */ /* 0x000fe20008000000 */
[----:B-1----:R-:W-:-:S13]  /*0510*/  ISETP.NE.AND P0, PT, R2, RZ, PT ;  /* 0x000000ff0200720c */ /* 0x002fda0003f05270 */
[----:B------:R-:W-:Y:S05]  /*0520*/  @P0 BRA `(.L_x_9) ;  /* 0x00000004001c0947 */ /* 0x000fea0003800000 */
[----:B------:R-:W-:Y:S01]  /*0530*/  ELECT P0, URZ, PT ;  /* 0x0000000000ff782f */ /* 0x000fe20003800000 */
[----:B------:R-:W-:-:S12]  /*0540*/  BSSY.RECONVERGENT B0, `(.L_x_9) ;  /* 0x0000045000007945 */ /* 0x000fd80003800200 */
[----:B------:R-:W-:Y:S05]  /*0550*/  @!P0 BRA `(.L_x_10) ;  /* 0x00000004000c8947 */ /* 0x000fea0003800000 */
[----:B------:R-:W1:Y:S01]  /*0560*/  S2UR UR4, SR_CgaCtaId ;  /* 0x00000000000479c3 */ /* 0x000e620000008800 */
[----:B------:R-:W-:Y:S01]  /*0570*/  UMOV UR5, 0x400 ;  /* 0x0000040000057882 */ /* 0x000fe20000000000 */
[----:B------:R-:W-:Y:S01]  /*0580*/  UMOV UR8, 0x1 ;  /* 0x0000000100087882 */ /* 0x000fe20000000000 */
[----:B------:R-:W-:Y:S01]  /*0590*/  UMOV UR6, 0x5 ;  /* 0x0000000500067882 */ /* 0x000fe20000000000 */
[----:B------:R-:W-:-:S04]  /*05a0*/  UIADD3 UR8, UPT, UPT, -UR8, 0x100000, URZ ;  /* 0x0010000008087890 */ /* 0x000fc8000fffe1ff */
[----:B------:R-:W-:Y:S02]  /*05b0*/  USHF.L.U32 UR9, UR8, 0xb, URZ ;  /* 0x0000000b08097899 */ /* 0x000fe400080006ff */
[----:B------:R-:W-:Y:S02]  /*05c0*/  USHF.L.U32 UR8, UR8, 0x1, URZ ;  /* 0x0000000108087899 */ /* 0x000fe400080006ff */
[----:B------:R-:W-:-:S04]  /*05d0*/  UIADD3 UR6, UPT, UPT, -UR6, 0x100000, URZ ;  /* 0x0010000006067890 */ /* 0x000fc8000fffe1ff */
[----:B------:R-:W-:Y:S02]  /*05e0*/  USHF.L.U32 UR7, UR6, 0xb, URZ ;  /* 0x0000000b06077899 */ /* 0x000fe400080006ff */
[----:B------:R-:W-:Y:S02]  /*05f0*/  USHF.L.U32 UR6, UR6, 0x1, URZ ;  /* 0x0000000106067899 */ /* 0x000fe400080006ff */
[----:B-1----:R-:W-:Y:S01]  /*0600*/  ULEA UR4, UR4, UR5, 0x18 ;  /* 0x0000000504047291 */ /* 0x002fe2000f8ec0ff */
[----:B------:R-:W1:Y:S11]  /*0610*/  FENCE.VIEW.ASYNC.S ;  /* 0x00000000000073c6 */ /* 0x000e760000000000 */
[----:B-1----:R1:W2:Y:S01]  /*0620*/  SYNCS.EXCH.64 URZ, [UR4], UR8 ;  /* 0x0000000804ff75b2 */ /* 0x0022a20008000100 */
[----:B------:R1:W3:Y:S01]  /*0630*/  SYNCS.EXCH.64 URZ, [UR4+0xd8], UR6 ;  /* 0x0000d80604ff75b2 */ /* 0x0002e20008000100 */
[----:B------:R1:W4:Y:S01]  /*0640*/  SYNCS.EXCH.64 URZ, [UR4+0x8], UR8 ;  /* 0x0000080804ff75b2 */ /* 0x0003220008000100 */
[----:B------:R1:W1:Y:S01]  /*0650*/  SYNCS.EXCH.64 URZ, [UR4+0xe0], UR6 ;  /* 0x0000e00604ff75b2 */ /* 0x0002620008000100 */
        /* <DEDUP_REMOVED lines=50> */
[----:B--234-:R-:W-:Y:S01]  /*0980*/  NOP ;  /* 0x0000000000007918 */ /* 0x01cfe20000000000 */
.L_x_10:
[----:B-1----:R-:W-:Y:S05]  /*0990*/  BSYNC.RECONVERGENT B0 ;  /* 0x0000000000007941 */ /* 0x002fea0003800200 */
.L_x_9:
[----:B------:R-:W1:Y:S01]  /*09a0*/  SHFL.IDX PT, R2, R81, RZ, 0x1f ;  /* 0x00001fff51027589 */ /* 0x000e6200000e0000 */
[----:B------:R-:W-:Y:S01]  /*09b0*/  NOP ;  /* 0x0000000000007918 */ /* 0x000fe20000000000 */
[----:B-1----:R-:W-:-:S13]  /*09c0*/  ISETP.NE.AND P0, PT, R2, 0x1, PT ;  /* 0x000000010200780c */ /* 0x002fda0003f05270 */
[----:B------:R-:W-:Y:S05]  /*09d0*/  @P0 BRA `(.L_x_11) ;  /* 0x0000000000400947 */ /* 0x000fea0003800000 */
        /* <DEDUP_REMOVED lines=9> */
[----:B------:R-:W-:Y:S01]  /*0a70*/  USHF.L.U32 UR6, UR6, 0x1, URZ ;  /* 0x0000000106067899 */ /* 0x000fe200080006ff */
[----:B------:R-:W-:Y:S01]  /*0a80*/  ELECT P0, URZ, PT ;  /* 0x0000000000ff782f */ /* 0x000fe20003800000 */
[----:B-1----:R-:W-:Y:S01]  /*0a90*/  ULEA UR4, UR4, UR5, 0x18 ;  /* 0x0000000504047291 */ /* 0x002fe2000f8ec0ff */
[----:B------:R-:W1:Y:S11]  /*0aa0*/  FENCE.VIEW.ASYNC.S ;  /* 0x00000000000073c6 */ /* 0x000e760000000000 */
[----:B-1----:R1:W2:Y:S01]  /*0ab0*/  SYNCS.EXCH.64 URZ, [UR4+0x1b0], UR8 ;  /* 0x0001b00804ff75b2 */ /* 0x0022a20008000100 */
[----:B------:R1:W3:Y:S01]  /*0ac0*/  SYNCS.EXCH.64 URZ, [UR4+0x1b8], UR6 ;  /* 0x0001b80604ff75b2 */ /* 0x0002e20008000100 */
[----:B------:R-:W-:Y:S01]  /*0ad0*/  NOP ;  /* 0x0000000000007918 */ /* 0x000fe20000000000 */
.L_x_11:
[----:B------:R-:W4:Y:S01]  /*0ae0*/  SHFL.IDX PT, R2, R81, RZ, 0x1f ;  /* 0x00001fff51027589 */ /* 0x000f2200000e0000 */
[----:B------:R-:W-:Y:S01]  /*0af0*/  NOP ;  /* 0x0000000000007918 */ /* 0x000fe20000000000 */
[----:B----4-:R-:W-:-:S13]  /*0b00*/  ISETP.NE.AND P0, PT, R2, 0x3, PT ;  /* 0x000000030200780c */ /* 0x010fda0003f05270 */
[----:B------:R-:W-:Y:S05]  /*0b10*/  @P0 BRA `(.L_x_12) ;  /* 0x0000000000300947 */ /* 0x000fea0003800000 */
[----:B-1----:R-:W1:Y:S01]  /*0b20*/  S2UR UR6, SR_CgaCtaId ;  /* 0x00000000000679c3 */ /* 0x002e620000008800 */
[----:B------:R-:W-:Y:S01]  /*0b30*/  UMOV UR4, 0x400 ;  /* 0x0000040000047882 */ /* 0x000fe20000000000 */
[----:B------:R-:W-:Y:S01]  /*0b40*/  UMOV UR5, 0x20 ;  /* 0x0000002000057882 */ /* 0x000fe20000000000 */
[----:B------:R-:W-:Y:S01]  /*0b50*/  ELECT P0, URZ, PT ;  /* 0x0000000000ff782f */ /* 0x000fe20003800000 */
[----:B-1----:R-:W-:Y:S02]  /*0b60*/  ULEA UR6, UR6, UR4, 0x18 ;  /* 0x0000000406067291 */ /* 0x002fe4000f8ec0ff */
[----:B------:R-:W-:-:S04]  /*0b70*/  UIADD3 UR4, UPT, UPT, -UR5, 0x100000, URZ ;  /* 0x0010000005047890 */ /* 0x000fc8000fffe1ff */
[----:B------:R-:W-:Y:S02]  /*0b80*/  USHF.L.U32 UR5, UR4, 0xb, URZ ;  /* 0x0000000b04057899 */ /* 0x000fe400080006ff */
[----:B------:R-:W-:Y:S01]  /*0b90*/  USHF.L.U32 UR4, UR4, 0x1, URZ ;  /* 0x0000000104047899 */ /* 0x000fe200080006ff */
[----:B------:R-:W1:Y:S11]  /*0ba0*/  FENCE.VIEW.ASYNC.S ;  /* 0x00000000000073c6 */ /* 0x000e760000000000 */
[----:B-1----:R4:W1:Y:S01]  /*0bb0*/  SYNCS.EXCH.64 URZ, [UR6+0x1c0], UR4 ;  /* 0x0001c00406ff75b2 */ /* 0x0028620008000100 */
[----:B------:R4:W1:Y:S02]  /*0bc0*/  SYNCS.EXCH.64 URZ, [UR6+0x1c8], UR4 ;  /* 0x0001c80406ff75b2 */ /* 0x0008640008000100 */
[----:B----4-:R-:W-:Y:S01]  /*0bd0*/  NOP ;  /* 0x0000000000007918 */ /* 0x010fe20000000000 */
.L_x_12:
[----:B------:R-:W4:Y:S01]  /*0be0*/  SHFL.IDX PT, R2, R81, RZ, 0x1f ;  /* 0x00001fff51027589 */ /* 0x000f2200000e0000 */
[----:B------:R-:W-:Y:S01]  /*0bf0*/  NOP ;  /* 0x0000000000007918 */ /* 0x000fe20000000000 */
[----:B----4-:R-:W-:-:S13]  /*0c00*/  ISETP.NE.AND P0, PT, R2, 0x4, PT ;  /* 0x000000040200780c */ /* 0x010fda0003f05270 */
[----:B------:R-:W-:Y:S05]  /*0c10*/  @P0 BRA `(.L_x_13) ;  /* 0x00000000004c0947 */ /* 0x000fea0003800000 */
[----:B-1----:R-:W1:Y:S01]  /*0c20*/  S2UR UR6, SR_CgaCtaId ;  /* 0x00000000000679c3 */ /* 0x002e620000008800 */
[----:B------:R-:W-:Y:S01]  /*0c30*/  UMOV UR4, 0x720 ;  /* 0x0000072000047882 */ /* 0x000fe20000000000 */
[----:B------:R-:W-:Y:S01]  /*0c40*/  UMOV UR5, 0x400 ;  /* 0x0000040000057882 */ /* 0x000fe20000000000 */
[----:B------:R-:W-:Y:S01]  /*0c50*/  USEL UR4, UR4, 0x620, UP3 ;  /* 0x0000062004047887 */ /* 0x000fe20009800000 */
[----:B------:R-:W-:Y:S01]  /*0c60*/  UMOV UR8, 0x1 ;  /* 0x0000000100087882 */ /* 0x000fe20000000000 */
[----:B------:R-:W-:Y:S01]  /*0c70*/  ELECT P0, URZ, PT ;  /* 0x0000000000ff782f */ /* 0x000fe20003800000 */
[----:B------:R-:W-:-:S04]  /*0c80*/  UIADD3 UR8, UPT, UPT, -UR8, 0x100000, URZ ;  /* 0x0010000008087890 */ /* 0x000fc8000fffe1ff */
[----:B------:R-:W-:Y:S02]  /*0c90*/  USHF.L.U32 UR9, UR8, 0xb, URZ ;  /* 0x0000000b08097899 */ /* 0x000fe400080006ff */
[----:B------:R-:W-:Y:S02]  /*0ca0*/  USHF.L.U32 UR8, UR8, 0x1, URZ ;  /* 0x0000000108087899 */ /* 0x000fe400080006ff */
[----:B-1----:R-:W-:Y:S02]  /*0cb0*/  ULEA UR6, UR6, UR5, 0x18 ;  /* 0x0000000506067291 */ /* 0x002fe4000f8ec0ff */
[----:B------:R-:W-:-:S04]  /*0cc0*/  UIADD3 UR4, UPT, UPT, -UR4, 0x100000, URZ ;  /* 0x0010000004047890 */ /* 0x000fc8000fffe1ff */
[----:B------:R-:W-:Y:S02]  /*0cd0*/  USHF.L.U32 UR5, UR4, 0xb, URZ ;  /* 0x0000000b04057899 */ /* 0x000fe400080006ff */
[----:B------:R-:W-:Y:S01]  /*0ce0*/  USHF.L.U32 UR4, UR4, 0x1, URZ ;  /* 0x0000000104047899 */ /* 0x000fe200080006ff */
[----:B------:R-:W1:Y:S03]  /*0cf0*/  FENCE.VIEW.ASYNC.S ;  /* 0x00000000000073c6 */ /* 0x000e660000000000 */
[----:B-1----:R4:W1:Y:S08]  /*0d00*/  SYNCS.EXCH.64 URZ, [UR6+0x1d0], UR8 ;  /* 0x0001d00806ff75b2 */ /* 0x0028700008000100 */
[----:B------:R4:W1:Y:S01]  /*0d10*/  SYNCS.EXCH.64 URZ, [UR6+0x1e0], UR4 ;  /* 0x0001e00406ff75b2 */ /* 0x0008620008000100 */
[----:B------:R4:W1:Y:S01]  /*0d20*/  SYNCS.EXCH.64 URZ, [UR6+0x1d8], UR8 ;  /* 0x0001d80806ff75b2 */ /* 0x0008620008000100 */
[----:B------:R4:W1:Y:S02]  /*0d30*/  SYNCS.EXCH.64 URZ, [UR6+0x1e8], UR4 ;  /* 0x0001e80406ff75b2 */ /* 0x0008640008000100 */
[----:B----4-:R-:W-:Y:S01]  /*0d40*/  NOP ;  /* 0x0000000000007918 */ /* 0x010fe20000000000 */
.L_x_13:
[----:B------:R-:W4:Y:S01]  /*0d50*/  SHFL.IDX PT, R2, R81, RZ, 0x1f ;  /* 0x00001fff51027589 */ /* 0x000f2200000e0000 */
[----:B------:R-:W-:Y:S01]  /*0d60*/  NOP ;  /* 0x0000000000007918 */ /* 0x000fe20000000000 */
[----:B----4-:R-:W-:-:S13]  /*0d70*/  ISETP.NE.AND P0, PT, R2, 0x5, PT ;  /* 0x000000050200780c */ /* 0x010fda0003f05270 */
[----:B------:R-:W-:Y:S05]  /*0d80*/  @P0 BRA `(.L_x_14) ;  /* 0x0000000000580947 */ /* 0x000fea0003800000 */
[----:B-1----:R-:W1:Y:S01]  /*0d90*/  S2UR UR4, SR_CgaCtaId ;  /* 0x00000000000479c3 */ /* 0x002e620000008800 */
        /* <DEDUP_REMOVED lines=12> */
[----:B-1----:R4:W1:Y:S01]  /*0e60*/  SYNCS.EXCH.64 URZ, [UR4+0x1f0], UR8 ;  /* 0x0001f00804ff75b2 */ /* 0x0028620008000100 */
[----:B------:R4:W1:Y:S01]  /*0e70*/  SYNCS.EXCH.64 URZ, [UR4+0x210], UR6 ;  /* 0x0002100604ff75b2 */ /* 0x0008620008000100 */
[----:B------:R4:W1:Y:S01]  /*0e80*/  SYNCS.EXCH.64 URZ, [UR4+0x1f8], UR8 ;  /* 0x0001f80804ff75b2 */ /* 0x0008620008000100 */
[----:B------:R4:W1:Y:S01]  /*0e90*/  SYNCS.EXCH.64 URZ, [UR4+0x218], UR6 ;  /* 0x0002180604ff75b2 */ /* 0x0008620008000100 */
[----:B------:R4:W1:Y:S01]  /*0ea0*/  SYNCS.EXCH.64 URZ, [UR4+0x200], UR8 ;  /* 0x0002000804ff75b2 */ /* 0x0008620008000100 */
[----:B------:R4:W1:Y:S01]  /*0eb0*/  SYNCS.EXCH.64 URZ, [UR4+0x220], UR6 ;  /* 0x0002200604ff75b2 */ /* 0x0008620008000100 */
[----:B------:R4:W1:Y:S01]  /*0ec0*/  SYNCS.EXCH.64 URZ, [UR4+0x208], UR8 ;  /* 0x0002080804ff75b2 */ /* 0x0008620008000100 */
[----:B------:R4:W1:Y:S02]  /*0ed0*/  SYNCS.EXCH.64 URZ, [UR4+0x228], UR6 ;  /* 0x0002280604ff75b2 */ /* 0x0008640008000100 */
[----:B----4-:R-:W-:Y:S01]  /*0ee0*/  NOP ;  /* 0x0000000000007918 */ /* 0x010fe20000000000 */
.L_x_14:
[----:B------:R-:W4:Y:S01]  /*0ef0*/  SHFL.IDX PT, R2, R81, RZ, 0x1f ;  /* 0x00001fff51027589 */ /* 0x000f2200000e0000 */
[----:B------:R-:W1:Y:S01]  /*0f00*/  S2UR UR48, SR_CgaCtaId ;  /* 0x00000000003079c3 */ /* 0x000e620000008800 */
[----:B------:R-:W-:Y:S01]  /*0f10*/  NOP ;  /* 0x0000000000007918 */ /* 0x000fe20000000000 */
[----:B----4-:R-:W-:-:S13]  /*0f20*/  ISETP.NE.AND P0, PT, R2, 0x3, PT ;  /* 0x000000030200780c */ /* 0x010fda0003f05270 */
[----:B-1----:R-:W-:Y:S05]  /*0f30*/  @P0 BRA `(.L_x_15) ;  /* 0x0000000000340947 */ /* 0x002fea0003800000 */
[----:B------:R-:W-:Y:S01]  /*0f40*/  UMOV UR4, 0x400 ;  /* 0x0000040000047882 */ /* 0x000fe20000000000 */
[----:B------:R-:W-:Y:S01]  /*0f50*/  UMOV UR6, 0x20 ;  /* 0x0000002000067882 */ /* 0x000fe20000000000 */
[----:B------:R-:W-:Y:S02]  /*0f60*/  ULEA UR4, UR48, UR4, 0x18 ;  /* 0x0000000430047291 */ /* 0x000fe4000f8ec0ff */
[----:B------:R-:W-:-:S04]  /*0f70*/  UIADD3 UR6, UPT, UPT, -UR6, 0x100000, URZ ;  /* 0x0010000006067890 */ /* 0x000fc8000fffe1ff */
[----:B------:R-:W-:Y:S02]  /*0f80*/  USHF.L.U32 UR7, UR6, 0xb, URZ ;  /* 0x0000000b06077899 */ /* 0x000fe400080006ff */
[----:B------:R-:W-:Y:S01]  /*0f90*/  USHF.L.U32 UR6, UR6, 0x1, URZ ;  /* 0x0000000106067899 */ /* 0x000fe200080006ff */
[----:B------:R-:W-:Y:S01]  /*0fa0*/  ELECT P0, URZ, PT ;  /* 0x0000000000ff782f */ /* 0x000fe20003800000 */
[----:B------:R-:W1:Y:S10]  /*0fb0*/  FENCE.VIEW.ASYNC.S ;  /* 0x00000000000073c6 */ /* 0x000e740000000000 */
[----:B-1----:R1:W4:Y:S01]  /*0fc0*/  SYNCS.EXCH.64 URZ, [UR4+0x230], UR6 ;  /* 0x0002300604ff75b2 */ /* 0x0023220008000100 */
[----:B------:R1:W1:Y:S01]  /*0fd0*/  SYNCS.EXCH.64 URZ, [UR4+0x240], UR6 ;  /* 0x0002400604ff75b2 */ /* 0x0002620008000100 */
[----:B------:R1:W1:Y:S01]  /*0fe0*/  SYNCS.EXCH.64 URZ, [UR4+0x238], UR6 ;  /* 0x0002380604ff75b2 */ /* 0x0002620008000100 */
[----:B------:R1:W1:Y:S01]  /*0ff0*/  SYNCS.EXCH.64 URZ, [UR4+0x248], UR6 ;  /* 0x0002480604ff75b2 */ /* 0x0002620008000100 */
[----:B------:R-:W-:Y:S01]  /*1000*/  NOP ;  /* 0x0000000000007918 */ /* 0x000fe20000000000 */
.L_x_15:
[----:B-1----:R-:W1:Y:S01]  /*1010*/  LDCU UR4, c[0x0][0x36c] ;  /* 0x00006d80ff0477ac */ /* 0x002e620008000800 */
[----:B------:R-:W-:Y:S01]  /*1020*/  ISETP.NE.OR P3, PT, R0, 0x2, !P3 ;  /* 0x000000020000780c */ /* 0x000fe20005f65670 */
[----:B------:R-:W-:Y:S01]  /*1030*/  NOP ;  /* 0x0000000000007918 */ /* 0x000fe20000000000 */
[----:B------:R-:W-:Y:S01]  /*1040*/  LOP3.LUT R0, R69, 0x1f, RZ, 0xc0, !PT ;  /* 0x0000001f45007812 */ /* 0x000fe200078ec0ff */
[----:B------:R-:W-:Y:S02]  /*1050*/  UISETP.NE.AND UP4, UPT, UR22, URZ, UPT ;  /* 0x000000ff1600728c */ /* 0x000fe4000bf85270 */
[----:B-1----:R-:W-:-:S09]  /*1060*/  UISETP.EQ.U32.AND UP5, UPT, UR4, 0x1, UPT ;  /* 0x000000010400788c */ /* 0x002fd2000bfa2070 */
[----:B------:R-:W-:Y:S05]  /*1070*/  BRA.U !UP5, `(.L_x_16) ;  /* 0x000000010d087547 */ /* 0x000fea000b800000 */
[----:B--234-:R-:W-:Y:S01]  /*1080*/  UCGABAR_ARV ;  /* 0x00000000000079c7 */ /* 0x01cfe20008000000 */
[----:B------:R-:W-:Y:S05]  /*1090*/  BRA `(.L_x_17) ;  /* 0x0000000000047947 */ /* 0x000fea0003800000 */
.L_x_16:
[----:B--234-:R-:W-:Y:S01]  /*10a0*/  NOP ;  /* 0x0000000000007918 */ /* 0x01cfe20000000000 */
.L_x_17:
[----:B------:R-:W1:Y:S01]  /*10b0*/  S2UR UR46, SR_CTAID.X ;  /* 0x00000000002e79c3 */ /* 0x000e620000002500 */
[----:B------:R-:W-:-:S05]  /*10c0*/  CS2R.32 R3, SR_CgaSize ;  /* 0x0000000000037805 */ /* 0x000fca0000008a00 */
[----:B------:R-:W-:-:S05]  /*10d0*/  IMAD R3, R3, -0xa0, RZ ;  /* 0xffffff6003037824 */ /* 0x000fca00078e02ff */
[----:B------:R-:W-:-:S14]  /*10e0*/  R2UR UR5, R3 ;  /* 0x00000000030572ca */ /* 0x000fdc00000e0000 */
[----:B------:R-:W2:Y:S01]  /*10f0*/  LDCU UR5, c[0x0][UR5+0x2b0] ;  /* 0x00005600050577ac */ /* 0x000ea20008000800 */
[----:B------:R-:W-:-:S05]  /*1100*/  CS2R.32 R3, SR_CgaSize ;  /* 0x0000000000037805 */ /* 0x000fca0000008a00 */
[----:B------:R-:W-:-:S05]  /*1110*/  IMAD R3, R3, -0xa0, RZ ;  /* 0xffffff6003037824 */ /* 0x000fca00078e02ff */
[----:B------:R-:W-:-:S14]  /*1120*/  R2UR UR4, R3 ;  /* 0x00000000030472ca */ /* 0x000fdc00000e0000 */
[----:B------:R-:W3:Y:S01]  /*1130*/  LDCU UR4, c[0x0][UR4+0x2b4] ;  /* 0x00005680040477ac */ /* 0x000ee20008000800 */
[----:B------:R-:W4:Y:S01]  /*1140*/  S2UR UR45, SR_CTAID.Y ;  /* 0x00000000002d79c3 */ /* 0x000f220000002600 */
[----:B------:R-:W-:-:S05]  /*1150*/  CS2R.32 R3, SR_CgaSize ;  /* 0x0000000000037805 */ /* 0x000fca0000008a00 */
[----:B------:R-:W-:-:S05]  /*1160*/  IMAD R3, R3, -0xa0, RZ ;  /* 0xffffff6003037824 */ /* 0x000fca00078e02ff */
[----:B------:R-:W-:-:S14]  /*1170*/  R2UR UR57, R3 ;  /* 0x00000000033972ca */ /* 0x000fdc00000e0000 */
[----:B------:R-:W3:Y:S01]  /*1180*/  LDCU UR57, c[0x0][UR57+0x2a0] ;  /* 0x00005400393977ac */ /* 0x000ee20008000800 */
[----:B------:R-:W-:-:S05]  /*1190*/  CS2R.32 R3, SR_CgaSize ;  /* 0x0000000000037805 */ /* 0x000fca0000008a00 */
[----:B------:R-:W-:-:S05]  /*11a0*/  IMAD R3, R3, -0xa0, RZ ;  /* 0xffffff6003037824 */ /* 0x000fca00078e02ff */
[----:B------:R-:W-:-:S14]  /*11b0*/  R2UR UR60, R3 ;  /* 0x00000000033c72ca */ /* 0x000fdc00000e0000 */
[----:B------:R-:W3:Y:S01]  /*11c0*/  LDCU UR60, c[0x0][UR60+0x2a4] ;  /* 0x000054803c3c77ac */ /* 0x000ee20008000800 */
[----:B------:R-:W-:Y:S02]  /*11d0*/  ULOP3.LUT UR49, UR48, 0x3, URZ, 0xc0, !UPT ;  /* 0x0000000330317892 */ /* 0x000fe4000f8ec0ff */
[----:B------:R-:W-:Y:S02]  /*11e0*/  USHF.R.U32.HI UR29, URZ, 0x2, UR48 ;  /* 0x00000002ff1d7899 */ /* 0x000fe40008011630 */
[----:B------:R-:W-:Y:S02]  /*11f0*/  UISETP.GT.U32.AND UP1, UPT, UR49, 0xffff, UPT ;  /* 0x0000ffff3100788c */ /* 0x000fe4000bf24070 */
[----:B------:R-:W-:Y:S01]  /*1200*/  USHF.L.U32 UR28, UR48, 0x9, URZ ;  /* 0x00000009301c7899 */ /* 0x000fe200080006ff */
[----:B-1----:R-:W-:Y:S01]  /*1210*/  I2FP.F32.U32 R3, UR46 ;  /* 0x0000002e00037c45 */ /* 0x002fe20008201000 */
[----:B------:R-:W1:Y:S04]  /*1220*/  LDCU UR23, c[0x0][0xb24] ;  /* 0x00016480ff1777ac */ /* 0x000e680008000800 */
[----:B--2---:R-:W-:Y:S01]  /*1230*/  FMUL R3, R3, UR5 ;  /* 0x0000000503037c20 */ /* 0x004fe20008400000 */
[----:B------:R-:W2:Y:S01]  /*1240*/  LDCU UR40, c[0x0][0xb24] ;  /* 0x00016480ff2877ac */ /* 0x000ea20008000800 */
[----:B----4-:R-:W-:Y:S01]  /*1250*/  I2FP.F32.U32 R2, UR45 ;  /* 0x0000002d00027c45 */ /* 0x010fe20008201000 */
[----:B------:R-:W4:Y:S03]  /*1260*/  LDCU UR30, c[0x0][0xb30] ;  /* 0x00016600ff1e77ac */ /* 0x000f260008000800 */
[----:B------:R-:W1:Y:S01]  /*1270*/  F2I.U32.TRUNC.NTZ R3, R3 ;  /* 0x0000000300037305 */ /* 0x000e62000020f000 */
[----:B---3--:R-:W-:Y:S01]  /*1280*/  FMUL R2, R2, UR4 ;  /* 0x0000000402027c20 */ /* 0x008fe20008400000 */
[----:B------:R-:W-:-:S02]  /*1290*/  ULOP3.LUT UR4, UR48, 0x4, URZ, 0xc0, !UPT ;  /* 0x0000000430047892 */ /* 0x000fc4000f8ec0ff */
[----:B------:R-:W-:Y:S02]  /*12a0*/  USHF.L.U32 UR27, UR48, 0xa, URZ ;  /* 0x0000000a301b7899 */ /* 0x000fe400080006ff */
[----:B------:R-:W-:Y:S02]  /*12b0*/  UISETP.GT.U32.AND UP0, UPT, UR4, 0xffff, UPT ;  /* 0x0000ffff0400788c */ /* 0x000fe4000bf04070 */
[----:B------:R-:W3:Y:S01]  /*12c0*/  F2I.U32.TRUNC.NTZ R2, R2 ;  /* 0x0000000200027305 */ /* 0x000ee2000020f000 */
[----:B------:R-:W-:Y:S01]  /*12d0*/  UMOV UR32, 0x11 ;  /* 0x0000001100207882 */ /* 0x000fe20000000000 */
[----:B------:R-:W-:Y:S02]  /*12e0*/  USEL UR24, UR49, 0xffff, !UP1 ;  /* 0x0000ffff31187887 */ /* 0x000fe4000c800000 */
[----:B------:R-:W-:Y:S01]  /*12f0*/  USEL UR25, UR4, 0xffff, !UP0 ;  /* 0x0000ffff04197887 */ /* 0x000fe2000c000000 */
[----:B-1----:R-:W-:Y:S02]  /*1300*/  R2UR UR5, R3 ;  /* 0x00000000030572ca */ /* 0x002fe400000e0000 */
[----:B---3--:R-:W-:-:S02]  /*1310*/  R2UR UR6, R2 ;  /* 0x00000000020672ca */ /* 0x008fc400000e0000 */
[----:B------:R-:W-:-:S09]  /*1320*/  PRMT R2, RZ, 0x7610, R2 ;  /* 0x00007610ff027816 */ /* 0x000fd20000000002 */
[----:B------:R-:W-:-:S04]  /*1330*/  UIADD3 UR5, UPT, UPT, -UR5, URZ, URZ ;  /* 0x000000ff05057290 */ /* 0x000fc8000fffe1ff */
[----:B------:R-:W-:Y:S02]  /*1340*/  UIMAD UR57, UR57, UR5, UR46 ;  /* 0x00000005393972a4 */ /* 0x000fe4000f8e022e */
[----:B------:R-:W-:-:S04]  /*1350*/  UIADD3 UR4, UPT, UPT, -UR6, URZ, URZ ;  /* 0x000000ff06047290 */ /* 0x000fc8000fffe1ff */
[----:B------:R-:W-:Y:S01]  /*1360*/  UIMAD UR60, UR60, UR4, UR45 ;  /* 0x000000043c3c72a4 */ /* 0x000fe2000f8e022d */
[----:B--2-4-:R-:W-:Y:S11]  /*1370*/  BRA.U UP4, `(.L_x_18) ;  /* 0x00000001046c7547 */ /* 0x014ff6000b800000 */
[----:B------:R-:W-:Y:S02]  /*1380*/  UISETP.NE.AND UP1, UPT, UR60, URZ, UPT ;  /* 0x000000ff3c00728c */ /* 0x000fe4000bf25270 */
[----:B------:R-:W-:Y:S02]  /*1390*/  UISETP.NE.AND UP0, UPT, UR60, 0x1, UPT ;  /* 0x000000013c00788c */ /* 0x000fe4000bf05270 */
[----:B------:R-:W-:Y:S02]  /*13a0*/  UISETP.NE.AND UP2, UPT, UR57, URZ, UP1 ;  /* 0x000000ff3900728c */ /* 0x000fe40008f45270 */
[----:B------:R-:W-:Y:S02]  /*13b0*/  USEL UR4, URZ, 0x10, UP0 ;  /* 0x00000010ff047887 */ /* 0x000fe40008000000 */
[----:B------:R-:W-:Y:S02]  /*13c0*/  USEL UR11, URZ, 0x1, UP2 ;  /* 0x00000001ff0b7887 */ /* 0x000fe40009000000 */
[----:B------:R-:W-:-:S02]  /*13d0*/  UISETP.NE.AND UP2, UPT, UR57, URZ, UPT ;  /* 0x000000ff3900728c */ /* 0x000fc4000bf45270 */
[----:B------:R-:W-:Y:S02]  /*13e0*/  USEL UR5, URZ, 0x2, UP1 ;  /* 0x00000002ff057887 */ /* 0x000fe40008800000 */
[----:B------:R-:W-:Y:S02]  /*13f0*/  USEL UR9, UR4, 0x10, UP2 ;  /* 0x0000001004097887 */ /* 0x000fe40009000000 */
[----:B------:R-:W-:Y:S02]  /*1400*/  UISETP.NE.AND UP2, UPT, UR57, 0x1, UPT ;  /* 0x000000013900788c */ /* 0x000fe4000bf45270 */
[----:B------:R-:W-:Y:S02]  /*1410*/  USEL UR4, URZ, 0x20, UP0 ;  /* 0x00000020ff047887 */ /* 0x000fe40008000000 */
[----:B------:R-:W-:Y:S02]  /*1420*/  USEL UR7, UR5, 0x2, UP2 ;  /* 0x0000000205077887 */ /* 0x000fe40009000000 */
[----:B------:R-:W-:-:S02]  /*1430*/  USEL UR10, UR4, 0x20, UP2 ;  /* 0x00000020040a7887 */ /* 0x000fc40009000000 */
[----:B------:R-:W-:Y:S02]  /*1440*/  UISETP.NE.AND UP2, UPT, UR57, 0x2, UPT ;  /* 0x000000023900788c */ /* 0x000fe4000bf45270 */
[----:B------:R-:W-:Y:S02]  /*1450*/  USEL UR6, URZ, 0x4, UP1 ;  /* 0x00000004ff067887 */ /* 0x000fe40008800000 */
[----:B------:R-:W-:Y:S02]  /*1460*/  USEL UR4, URZ, 0x8, UP1 ;  /* 0x00000008ff047887 */ /* 0x000fe40008800000 */
[----:B------:R-:W-:Y:S02]  /*1470*/  USEL UR5, URZ, 0x40, UP0 ;  /* 0x00000040ff057887 */ /* 0x000fe40008000000 */
[----:B------:R-:W-:Y:S02]  /*1480*/  USEL UR8, UR6, 0x4, UP2 ;  /* 0x0000000406087887 */ /* 0x000fe40009000000 */
[----:B------:R-:W-:-:S02]  /*1490*/  UISETP.NE.AND UP1, UPT, UR57, 0x3, UPT ;  /* 0x000000033900788c */ /* 0x000fc4000bf25270 */
[----:B------:R-:W-:Y:S02]  /*14a0*/  UIADD3 UR6, UPT, UPT, UR7, UR9, UR11 ;  /* 0x0000000907067290 */ /* 0x000fe4000fffe00b */
[----:B------:R-:W-:Y:S02]  /*14b0*/  USEL UR7, UR5, 0x40, UP2 ;  /* 0x0000004005077887 */ /* 0x000fe40009000000 */
[----:B------:R-:W-:Y:S02]  /*14c0*/  USEL UR12, URZ, 0x80, UP0 ;  /* 0x00000080ff0c7887 */ /* 0x000fe40008000000 */
[----:B------:R-:W-:Y:S02]  /*14d0*/  USEL UR4, UR4, 0x8, UP1 ;  /* 0x0000000804047887 */ /* 0x000fe40008800000 */
[----:B------:R-:W-:Y:S02]  /*14e0*/  UIADD3 UR5, UPT, UPT, UR8, UR10, UR6 ;  /* 0x0000000a08057290 */ /* 0x000fe4000fffe006 */
[----:B------:R-:W-:-:S02]  /*14f0*/  USEL UR6, UR12, 0x80, UP1 ;  /* 0x000000800c067887 */ /* 0x000fc40008800000 */
[----:B------:R-:W-:-:S04]  /*1500*/  UIADD3 UR4, UPT, UPT, UR4, UR7, UR5 ;  /* 0x0000000704047290 */ /* 0x000fc8000fffe005 */
[----:B------:R-:W-:-:S06]  /*1510*/  UIADD3 UR4, UPT, UPT, UR4, UR6, URZ ;  /* 0x0000000604047290 */ /* 0x000fcc000fffe0ff */
[----:B------:R-:W-:-:S07]  /*1520*/  MOV R2, UR4 ;  /* 0x0000000400027c02 */ /* 0x000fce0008000f00 */
.L_x_18:
[----:B------:R-:W1:Y:S01]  /*1530*/  S2UR UR36, SR_CTAID.Z ;  /* 0x00000000002479c3 */ /* 0x000e620000002700 */
[----:B------:R-:W-:Y:S01]  /*1540*/  UISETP.GE.AND UP0, UPT, UR23, 0x1, UPT ;  /* 0x000000011700788c */ /* 0x000fe2000bf06270 */
[----:B------:R-:W-:-:S08]  /*1550*/  UMOV UR31, 0xf ;  /* 0x0000000f001f7882 */ /* 0x000fd00000000000 */
[----:B------:R-:W-:Y:S05]  /*1560*/  BRA.U !UP0, `(.L_x_19) ;  /* 0x0000000108d47547 */ /* 0x000fea000b800000 */
[----:B------:R-:W2:Y:S01]  /*1570*/  LDCU.128 UR12, c[0x0][0xb10] ;  /* 0x00016200ff0c77ac */ /* 0x000ea20008000c00 */
[----:B------:R-:W3:Y:S01]  /*1580*/  LDCU UR6, c[0x0][0x370] ;  /* 0x00006e00ff0677ac */ /* 0x000ee20008000800 */
[----:B------:R-:W4:Y:S01]  /*1590*/  LDCU UR5, c[0x0][0x374] ;  /* 0x00006e80ff0577ac */ /* 0x000f220008000800 */
[----:B------:R-:W1:Y:S01]  /*15a0*/  LDCU UR26, c[0x0][0xb0c] ;  /* 0x00016180ff1a77ac */ /* 0x000e620008000800 */
[----:B------:R-:W1:Y:S01]  /*15b0*/  LDCU UR4, c[0x0][0xb20] ;  /* 0x00016400ff0477ac */ /* 0x000e620008000800 */
[----:B------:R-:W1:Y:S01]  /*15c0*/  LDCU.64 UR8, c[0x0][0xb28] ;  /* 0x00016500ff0877ac */ /* 0x000e620008000a00 */
[----:B--2---:R-:W-:Y:S02]  /*15d0*/  UISETP.NE.AND UP0, UPT, UR14, 0x1, UPT ;  /* 0x000000010e00788c */ /* 0x004fe4000bf05270 */
[----:B----4-:R-:W-:Y:S02]  /*15e0*/  UIMAD.WIDE.U32 UR10, UR5, UR15, URZ ;  /* 0x0000000f050a72a5 */ /* 0x010fe4000f8e00ff */
[----:B---3--:R-:W-:-:S02]  /*15f0*/  UIMAD.WIDE.U32 UR18, UR6, UR12, URZ ;  /* 0x0000000c061272a5 */ /* 0x008fc4000f8e00ff */
[----:B-1----:R-:W-:Y:S02]  /*1600*/  UISETP.NE.AND UP1, UPT, UR26, 0x1, UPT ;  /* 0x000000011a00788c */ /* 0x002fe4000bf25270 */
[----:B------:R-:W-:Y:S01]  /*1610*/  UISETP.NE.AND UP2, UPT, UR23, 0x1, UPT ;  /* 0x000000011700788c */ /* 0x000fe2000bf45270 */
[----:B------:R-:W-:Y:S02]  /*1620*/  UMOV UR10, UR11 ;  /* 0x0000000b000a7c82 */ /* 0x000fe40008000000 */
[----:B------:R-:W-:Y:S01]  /*1630*/  UMOV UR18, UR19 ;  /* 0x0000001300127c82 */ /* 0x000fe20008000000 */
[----:B------:R-:W-:Y:S02]  /*1640*/  @UP0 USHF.R.U32.HI UR5, URZ, UR4, UR10 ;  /* 0x00000004ff050299 */ /* 0x000fe4000801160a */
[----:B------:R-:W-:Y:S02]  /*1650*/  UIMAD.WIDE.U32 UR20, UR45, UR15, URZ ;  /* 0x0000000f2d1472a5 */ /* 0x000fe4000f8e00ff */
[----:B------:R-:W-:-:S02]  /*1660*/  UIMAD.WIDE.U32 UR10, UR5, UR8, URZ ;  /* 0x00000008050a72a5 */ /* 0x000fc4000f8e00ff */
[----:B------:R-:W-:Y:S02]  /*1670*/  @UP1 USHF.R.U32.HI UR6, URZ, UR13, UR18 ;  /* 0x0000000dff061299 */ /* 0x000fe40008011612 */
[----:B------:R-:W-:Y:S02]  /*1680*/  UIMAD.WIDE.U32 UR16, UR46, UR12, URZ ;  /* 0x0000000c2e1072a5 */ /* 0x000fe4000f8e00ff */
[----:B------:R-:W-:Y:S01]  /*1690*/  UIMAD.WIDE.U32 UR18, UR6, UR8, URZ ;  /* 0x00000008061272a5 */ /* 0x000fe2000f8e00ff */
[----:B------:R-:W-:Y:S01]  /*16a0*/  UMOV UR20, UR21 ;  /* 0x0000001500147c82 */ /* 0x000fe20008000000 */
[----:B------:R-:W-:Y:S01]  /*16b0*/  UMOV UR10, UR11 ;  /* 0x0000000b000a7c82 */ /* 0x000fe20008000000 */
[----:B------:R-:W-:Y:S02]  /*16c0*/  USHF.R.U32.HI UR20, URZ, UR4, UR20 ;  /* 0x00000004ff147299 */ /* 0x000fe40008011614 */
[----:B------:R-:W-:Y:S02]  /*16d0*/  @UP2 USHF.R.U32.HI UR5, URZ, UR9, UR10 ;  /* 0x00000009ff052299 */ /* 0x000fe4000801160a */
[----:B------:R-:W-:Y:S01]  /*16e0*/  UMOV UR7, UR19 ;  /* 0x0000001300077c82 */ /* 0x000fe20008000000 */
[----:B------:R-:W-:Y:S01]  /*16f0*/  UMOV UR16, UR17 ;  /* 0x0000001100107c82 */ /* 0x000fe20008000000 */
[----:B------:R-:W-:-:S02]  /*1700*/  @UP2 USHF.R.U32.HI UR6, URZ, UR9, UR7 ;  /* 0x00000009ff062299 */ /* 0x000fc40008011607 */
[----:B------:R-:W-:Y:S02]  /*1710*/  USHF.R.U32.HI UR13, URZ, UR13, UR16 ;  /* 0x0000000dff0d7299 */ /* 0x000fe40008011610 */
[----:B------:R-:W-:Y:S02]  /*1720*/  USEL UR4, UR45, UR20, !UP0 ;  /* 0x000000142d047287 */ /* 0x000fe4000c000000 */
[----:B------:R-:W-:Y:S02]  /*1730*/  UIMAD UR7, UR5, UR23, URZ ;  /* 0x00000017050772a4 */ /* 0x000fe4000f8e02ff */
[----:B------:R-:W-:Y:S02]  /*1740*/  USEL UR5, UR46, UR13, !UP1 ;  /* 0x0000000d2e057287 */ /* 0x000fe4000c800000 */
[----:B------:R-:W-:Y:S02]  /*1750*/  UIMAD UR12, UR6, UR23, URZ ;  /* 0x00000017060c72a4 */ /* 0x000fe4000f8e02ff */
[----:B------:R-:W-:-:S02]  /*1760*/  UISETP.GE.AND UP0, UPT, UR4, UR7, UPT ;  /* 0x000000070400728c */ /* 0x000fc4000bf06270 */
[----:B------:R-:W-:Y:S02]  /*1770*/  UIMAD.WIDE.U32 UR10, UR4, UR8, URZ ;  /* 0x00000008040a72a5 */ /* 0x000fe4000f8e00ff */
[----:B------:R-:W-:Y:S02]  /*1780*/  UISETP.GE.OR UP0, UPT, UR5, UR12, UP0 ;  /* 0x0000000c0500728c */ /* 0x000fe40008706670 */
[----:B------:R-:W-:Y:S02]  /*1790*/  UIMAD.WIDE.U32 UR12, UR5, UR8, URZ ;  /* 0x00000008050c72a5 */ /* 0x000fe4000f8e00ff */
[----:B------:R-:W-:Y:S01]  /*17a0*/  UIADD3 UR10, UPT, UPT, -UR4, URZ, URZ ;  /* 0x000000ff040a7290 */ /* 0x000fe2000fffe1ff */
[----:B------:R-:W-:Y:S01]  /*17b0*/  UMOV UR8, UR11 ;  /* 0x0000000b00087c82 */ /* 0x000fe20008000000 */
[----:B------:R-:W-:Y:S02]  /*17c0*/  UIADD3 UR11, UPT, UPT, -UR5, URZ, URZ ;  /* 0x000000ff050b7290 */ /* 0x000fe4000fffe1ff */
[----:B------:R-:W-:-:S03]  /*17d0*/  USHF.R.U32.HI UR8, URZ, UR9, UR8 ;  /* 0x00000009ff087299 */ /* 0x000fc60008011608 */
[----:B------:R-:W-:Y:S01]  /*17e0*/  @!UP0 UMOV UR7, UR13 ;  /* 0x0000000d00078c82 */ /* 0x000fe20008000000 */
[----:B------:R-:W-:Y:S02]  /*17f0*/  UIMAD UR45, UR14, UR10, UR45 ;  /* 0x0000000a0e2d72a4 */ /* 0x000fe4000f8e022d */
[----:B------:R-:W-:Y:S02]  /*1800*/  USEL UR8, UR4, UR8, !UP2 ;  /* 0x0000000804087287 */ /* 0x000fe4000d000000 */
[----:B------:R-:W-:Y:S02]  /*1810*/  @!UP0 USHF.R.U32.HI UR7, URZ, UR9, UR7 ;  /* 0x00000009ff078299 */ /* 0x000fe40008011607 */
[----:B------:R-:W-:Y:S02]  /*1820*/  UIADD3 UR9, UPT, UPT, -UR8, URZ, URZ ;  /* 0x000000ff08097290 */ /* 0x000fe4000fffe1ff */
[----:B------:R-:W-:Y:S02]  /*1830*/  @!UP0 USEL UR7, UR5, UR7, !UP2 ;  /* 0x0000000705078287 */ /* 0x000fe4000d000000 */
[----:B------:R-:W-:-:S02]  /*1840*/  UIMAD UR9, UR23, UR9, UR4 ;  /* 0x00000009170972a4 */ /* 0x000fc4000f8e0204 */
[----:B------:R-:W-:Y:S02]  /*1850*/  @!UP0 UIADD3 UR8, UPT, UPT, UR8, -UR7, URZ ;  /* 0x8000000708088290 */ /* 0x000fe4000fffe0ff */
[----:B------:R-:W-:Y:S02]  /*1860*/  @!UP0 UIMAD UR6, UR9, UR6, UR7 ;  /* 0x00000006090682a4 */ /* 0x000fe4000f8e0207 */
[----:B------:R-:W-:Y:S02]  /*1870*/  @!UP0 UIMAD UR4, UR8, UR23, UR5 ;  /* 0x00000017080482a4 */ /* 0x000fe4000f8e0205 */
[----:B------:R-:W-:Y:S02]  /*1880*/  UIMAD UR46, UR26, UR11, UR46 ;  /* 0x0000000b1a2e72a4 */ /* 0x000fe4000f8e022e */
[----:B------:R-:W-:Y:S01]  /*1890*/  UIMAD UR45, UR4, UR14, UR45 ;  /* 0x0000000e042d72a4 */ /* 0x000fe2000f8e022d */
[----:B------:R-:W-:Y:S02]  /*18a0*/  @!UP0 UMOV UR5, UR6 ;  /* 0x0000000600058c82 */ /* 0x000fe40008000000 */
[----:B------:R-:W-:-:S12]  /*18b0*/  UIMAD UR46, UR5, UR26, UR46 ;  /* 0x0000001a052e72a4 */ /* 0x000fd8000f8e022e */
.L_x_19:
[----:B------:R-:W-:Y:S02]  /*18c0*/  UISETP.NE.AND UP1, UPT, UR30, 0x1, UPT ;  /* 0x000000011e00788c */ /* 0x000fe4000bf25270 */
[----:B------:R-:W-:Y:S02]  /*18d0*/  ULOP3.LUT UR24, UR24, 0xffff, URZ, 0xc0, !UPT ;  /* 0x0000ffff18187892 */ /* 0x000fe4000f8ec0ff */
[----:B------:R-:W-:Y:S02]  /*18e0*/  ULOP3.LUT UR21, UR25, 0xffff, URZ, 0xc0, !UPT ;  /* 0x0000ffff19157892 */ /* 0x000fe4000f8ec0ff */
[----:B------:R-:W-:Y:S02]  /*18f0*/  UISETP.NE.AND UP0, UPT, UR22, 0x2, UPT ;  /* 0x000000021600788c */ /* 0x000fe4000bf05270 */
[----:B------:R-:W-:Y:S02]  /*1900*/  ULOP3.LUT UR28, UR28, 0x800, URZ, 0xc0, !UPT ;  /* 0x000008001c1c7892 */ /* 0x000fe4000f8ec0ff */
[----:B------:R-:W-:-:S02]  /*1910*/  ULOP3.LUT UR27, UR27, 0xc00, URZ, 0xc0, !UPT ;  /* 0x00000c001b1b7892 */ /* 0x000fc4000f8ec0ff */
[----:B------:R-:W-:Y:S02]  /*1920*/  USHF.L.U32 UR24, UR32, UR24, URZ ;  /* 0x0000001820187299 */ /* 0x000fe400080006ff */
[----:B------:R-:W-:Y:S01]  /*1930*/  USHF.L.U32 UR21, UR31, UR21, URZ ;  /* 0x000000151f157299 */ /* 0x000fe200080006ff */
[----:B------:R-:W-:Y:S11]  /*1940*/  BRA.U UP1, `(.L_x_20) ;  /* 0x0000000101447547 */ /* 0x000ff6000b800000 */
[----:B------:R-:W2:Y:S01]  /*1950*/  LDCU.128 UR8, c[0x0][0xb10] ;  /* 0x00016200ff0877ac */ /* 0x000ea20008000c00 */
[----:B------:R-:W3:Y:S01]  /*1960*/  LDCU UR12, c[0x0][0xb0c] ;  /* 0x00016180ff0c77ac */ /* 0x000ee20008000800 */
[----:B------:R-:W4:Y:S01]  /*1970*/  LDCU UR13, c[0x0][0xb20] ;  /* 0x00016400ff0d77ac */ /* 0x000f220008000800 */
[----:B--2---:R-:W-:Y:S02]  /*1980*/  UIMAD.WIDE.U32 UR6, UR46, UR8, URZ ;  /* 0x000000082e0672a5 */ /* 0x004fe4000f8e00ff */
[----:B------:R-:W-:Y:S02]  /*1990*/  UIMAD.WIDE.U32 UR4, UR45, UR11, URZ ;  /* 0x0000000b2d0472a5 */ /* 0x000fe4000f8e00ff */
[----:B---3--:R-:W-:Y:S02]  /*19a0*/  UISETP.NE.AND UP2, UPT, UR12, 0x1, UPT ;  /* 0x000000010c00788c */ /* 0x008fe4000bf45270 */
[----:B------:R-:W-:Y:S01]  /*19b0*/  UISETP.NE.AND UP1, UPT, UR10, 0x1, UPT ;  /* 0x000000010a00788c */ /* 0x000fe2000bf25270 */
[----:B------:R-:W-:-:S02]  /*19c0*/  UMOV UR6, UR7 ;  /* 0x0000000700067c82 */ /* 0x000fc40008000000 */
[----:B------:R-:W-:Y:S01]  /*19d0*/  UMOV UR4, UR5 ;  /* 0x0000000500047c82 */ /* 0x000fe20008000000 */
[----:B------:R-:W-:Y:S02]  /*19e0*/  USHF.R.U32.HI UR9, URZ, UR9, UR6 ;  /* 0x00000009ff097299 */ /* 0x000fe40008011606 */
[----:B----4-:R-:W-:Y:S02]  /*19f0*/  USHF.R.U32.HI UR4, URZ, UR13, UR4 ;  /* 0x0000000dff047299 */ /* 0x010fe40008011604 */
[----:B------:R-:W-:Y:S02]  /*1a00*/  USEL UR5, UR46, UR9, !UP2 ;  /* 0x000000092e057287 */ /* 0x000fe4000d000000 */
[----:B------:R-:W-:-:S04]  /*1a10*/  USEL UR4, UR45, UR4, !UP1 ;  /* 0x000000042d047287 */ /* 0x000fc8000c800000 */
[----:B------:R-:W-:Y:S02]  /*1a20*/  UIADD3 UR6, UPT, UPT, UR5, -UR4, URZ ;  /* 0x8000000405067290 */ /* 0x000fe4000fffe0ff */
[----:B------:R-:W-:Y:S02]  /*1a30*/  UIADD3 UR4, UPT, UPT, -UR5, UR4, URZ ;  /* 0x0000000405047290 */ /* 0x000fe4000fffe1ff */
[----:B------:R-:W-:Y:S02]  /*1a40*/  UIMAD UR45, UR6, UR10, UR45 ;  /* 0x0000000a062d72a4 */ /* 0x000fe4000f8e022d */
[----:B------:R-:W-:-:S12]  /*1a50*/  UIMAD UR46, UR4, UR12, UR46 ;  /* 0x0000000c042e72a4 */ /* 0x000fd8000f8e022e */
.L_x_20:
[----:B------:R-:W-:Y:S05]  /*1a60*/  BRA.U !UP5, `(.L_x_21) ;  /* 0x000000010d0c7547 */ /* 0x000fea000b800000 */
[----:B------:R-:W-:Y:S01]  /*1a70*/  UCGABAR_WAIT ;  /* 0x0000000000007dc7 */ /* 0x000fe20008000000 */
[----:B------:R-:W-:Y:S01]  /*1a80*/  CCTL.IVALL ;  /* 0x00000000ff00798f */ /* 0x000fe20002000000 */
[----:B------:R-:W-:Y:S05]  /*1a90*/  BRA `(.L_x_22) ;  /* 0x0000000000047947 */ /* 0x000fea0003800000 */
.L_x_21:
[----:B------:R-:W-:Y:S06]  /*1aa0*/  BAR.SYNC.DEFER_BLOCKING 0x0 ;  /* 0x0000000000007b1d */ /* 0x000fec0000010000 */
.L_x_22:
[----:B------:R-:W-:Y:S05]  /*1ab0*/  BRA.U UP0, `(.L_x_23) ;  /* 0x0000002100107547 */ /* 0x000fea000b800000 */
[----:B------:R-:W2:Y:S01]  /*1ac0*/  LDCU UR6, c[0x0][0x38c] ;  /* 0x00007180ff0677ac */ /* 0x000ea20008000800 */
[----:B------:R-:W-:Y:S01]  /*1ad0*/  PLOP3.LUT P1, PT, PT, PT, UP3, 0x80, 0x8 ;  /* 0x000000000008781c */ /* 0x000fe20003f2f038 */
[----:B------:R-:W-:Y:S01]  /*1ae0*/  IMAD.MOV.U32 R12, RZ, RZ, 0x1 ;  /* 0x00000001ff0c7424 */ /* 0x000fe200078e00ff */
[----:B------:R-:W-:Y:S01]  /*1af0*/  ISETP.EQ.OR P2, PT, R0, RZ, P3 ;  /* 0x000000ff0000720c */ /* 0x000fe20001f42670 */
[----:B------:R-:W-:Y:S01]  /*1b00*/  UISETP.NE.AND UP1, UPT, UR22, URZ, UPT ;  /* 0x000000ff1600728c */ /* 0x000fe2000bf25270 */
[----:B------:R-:W-:Y:S02]  /*1b10*/  PLOP3.LUT P1, PT, P1, PT, PT, 0x8, 0x80 ;  /* 0x000000000080781c */ /* 0x000fe40000f2e170 */
[----:B------:R-:W-:Y:S01]  /*1b20*/  CS2R R10, SRZ ;  /* 0x00000000000a7805 */ /* 0x000fe2000001ff00 */
[----:B------:R-:W-:Y:S01]  /*1b30*/  IMAD.MOV.U32 R9, RZ, RZ, RZ ;  /* 0x000000ffff097224 */ /* 0x000fe200078e00ff */
[----:B------:R-:W3:Y:S01]  /*1b40*/  LDCU UR41, c[0x0][0x370] ;  /* 0x00006e00ff2977ac */ /* 0x000ee20008000800 */
[----:B------:R-:W-:Y:S01]  /*1b50*/  IMAD.MOV.U32 R8, RZ, RZ, 0x1 ;  /* 0x00000001ff087424 */ /* 0x000fe200078e00ff */
[----:B------:R-:W4:Y:S01]  /*1b60*/  LDCU.64 UR30, c[0x0][0x348] ;  /* 0x00006900ff1e77ac */ /* 0x000f220008000a00 */
[----:B------:R-:W1:Y:S01]  /*1b70*/  LDCU UR39, c[0x0][0x374] ;  /* 0x00006e80ff2777ac */ /* 0x000e620008000800 */
[----:B--2---:R-:W-:-:S02]  /*1b80*/  UIADD3 UR5, UPT, UPT, UR6, 0x3f, URZ ;  /* 0x0000003f06057890 */ /* 0x004fc4000fffe0ff */
[----:B------:R-:W-:Y:S02]  /*1b90*/  UIADD3 UR50, UPT, UPT, UR6, 0x7e, URZ ;  /* 0x0000007e06327890 */ /* 0x000fe4000fffe0ff */
[----:B------:R-:W-:Y:S02]  /*1ba0*/  USHF.R.S32.HI UR4, URZ, 0x1f, UR5 ;  /* 0x0000001fff047899 */ /* 0x000fe40008011405 */
[----:B------:R-:W-:Y:S02]  /*1bb0*/  USEL UR26, UR34, 0x2, UP1 ;  /* 0x00000002221a7887 */ /* 0x000fe40008800000 */
[----:B------:R-:W-:Y:S02]  /*1bc0*/  ULEA.HI UR4, UR4, UR5, URZ, 0x6 ;  /* 0x0000000504047291 */ /* 0x000fe4000f8f30ff */
[----:B------:R-:W-:Y:S02]  /*1bd0*/  USHF.L.U32 UR5, UR29, 0x5, URZ ;  /* 0x000000051d057899 */ /* 0x000fe400080006ff */
[----:B------:R-:W-:-:S02]  /*1be0*/  USHF.R.S32.HI UR43, URZ, 0x6, UR4 ;  /* 0x00000006ff2b7899 */ /* 0x000fc40008011404 */
[----:B------:R-:W-:Y:S02]  /*1bf0*/  UIADD3 UR4, UPT, UPT, UR6, -0x1, URZ ;  /* 0xffffffff06047890 */ /* 0x000fe4000fffe0ff */
[----:B------:R-:W-:Y:S02]  /*1c00*/  UISETP.LT.U32.AND UP0, UPT, UR43, 0x1b, UPT ;  /* 0x0000001b2b00788c */ /* 0x000fe4000bf01070 */
[----:B------:R-:W-:Y:S02]  /*1c10*/  UISETP.GE.U32.AND UP2, UPT, UR4, -0x7f, UPT ;  /* 0xffffff810400788c */ /* 0x000fe4000bf46070 */
[----:B------:R-:W-:Y:S02]  /*1c20*/  USEL UR42, UR43, 0x1b, UP0 ;  /* 0x0000001b2b2a7887 */ /* 0x000fe40008000000 */
[----:B------:R-:W-:Y:S02]  /*1c30*/  ULOP3.LUT UR44, UR5, 0x20, URZ, 0xe2, !UPT ;  /* 0x00000020052c7892 */ /* 0x000fe4000f8ee2ff */
[----:B------:R-:W-:-:S02]  /*1c40*/  UIADD3 UR25, UPT, UPT, UR42, -0x1, URZ ;  /* 0xffffffff2a197890 */ /* 0x000fc4000fffe0ff */
[----:B------:R-:W-:Y:S01]  /*1c50*/  UIADD3 UR47, UPT, UPT, UR43, -UR42, URZ ;  /* 0x8000002a2b2f7290 */ /* 0x000fe2000fffe0ff */
[----:B------:R-:W-:Y:S02]  /*1c60*/  UMOV UR5, URZ ;  /* 0x000000ff00057c82 */ /* 0x000fe40008000000 */
[----:B------:R-:W-:-:S04]  /*1c70*/  @UP2 UIADD3 UR25, UPT, UPT, UR42, URZ, URZ ;  /* 0x000000ff2a192290 */ /* 0x000fc8000fffe0ff */
[----:B-1-34-:R-:W-:-:S12]  /*1c80*/  UIADD3 UR25, UPT, UPT, UR25, 0x1, URZ ;  /* 0x0000000119197890 */ /* 0x01afd8000fffe0ff */
.L_x_43:
[----:B------:R-:W-:Y:S01]  /*1c90*/  UISETP.NE.AND UP0, UPT, UR48, URZ, UPT ;  /* 0x000000ff3000728c */ /* 0x000fe2000bf05270 */
[----:B------:R-:W1:Y:S08]  /*1ca0*/  S2UR UR48, SR_CgaCtaId ;  /* 0x00000000003079c3 */ /* 0x000e700000008800 */
[----:B------:R-:W-:Y:S05]  /*1cb0*/  BRA.U UP0, `(.L_x_24) ;  /* 0x0000000100347547 */ /* 0x000fea000b800000 */
[----:B------:R-:W2:Y:S01]  /*1cc0*/  S2R R0, SR_CgaCtaId ;  /* 0x0000000000007919 */ /* 0x000ea20000008800 */
[----:B------:R-:W-:-:S04]  /*1cd0*/  MOV R2, 0x400 ;  /* 0x0000040000027802 */ /* 0x000fc80000000f00 */
[----:B--2---:R-:W-:Y:S02]  /*1ce0*/  LEA R0, R0, R2, 0x18 ;  /* 0x0000000200007211 */ /* 0x004fe400078ec0ff */
[----:B------:R-:W-:-:S03]  /*1cf0*/  SHF.L.U32 R2, R8, 0x1f, RZ ;  /* 0x0000001f08027819 */ /* 0x000fc600000006ff */
[----:B------:R-:W-:-:S04]  /*1d00*/  IMAD R0, R9, 0x8, R0 ;  /* 0x0000000809007824 */ /* 0x000fc800078e0200 */
[----:B------:R-:W2:Y:S02]  /*1d10*/  SYNCS.PHASECHK.TRANS64.TRYWAIT P0, [R0+URZ+0x240], R2 ;  /* 0x00024002000075a7 */ /* 0x000ea400080011ff */
[----:B--2---:R-:W-:Y:S05]  /*1d20*/  @!P0 BRA `(.L_x_25) ;  /* 0x0000005c00188947 */ /* 0x004fea0003800000 */
.L_x_126:
[----:B------:R-:W-:Y:S01]  /*1d30*/  VIADD R9, R9, 0x1 ;  /* 0x0000000109097836 */ /* 0x000fe20000000000 */
[----:B------:R2:W-:Y:S04]  /*1d40*/  SYNCS.ARRIVE.TRANS64.A1T0 RZ, [R0+URZ+0x230], RZ ;  /* 0x000230ff00ff79a7 */ /* 0x0005e800081000ff */
[----:B------:R-:W-:-:S04]  /*1d50*/  ISETP.NE.AND P0, PT, R9, 0x2, PT ;  /* 0x000000020900780c */ /* 0x000fc80003f05270 */
[----:B------:R-:W-:Y:S02]  /*1d60*/  SEL R9, R9, RZ, P0 ;  /* 0x000000ff09097207 */ /* 0x000fe40000000000 */
[----:B--2---:R-:W-:-:S04]  /*1d70*/  SEL R0, RZ, 0x1, P0 ;  /* 0x00000001ff007807 */ /* 0x004fc80000000000 */
[----:B------:R-:W-:-:S07]  /*1d80*/  LOP3.LUT R8, R8, R0, RZ, 0x3c, !PT ;  /* 0x0000000008087212 */ /* 0x000fce00078e3cff */
.L_x_24:
[----:B------:R-:W-:Y:S01]  /*1d90*/  UMOV UR6, 0x400 ;  /* 0x0000040000067882 */ /* 0x000fe20000000000 */
[----:B------:R-:W-:Y:S01]  /*1da0*/  SHF.L.U32 R0, R12, 0x1f, RZ ;  /* 0x0000001f0c007819 */ /* 0x000fe200000006ff */
[----:B-1----:R-:W-:Y:S02]  /*1db0*/  ULEA UR6, UR48, UR6, 0x18 ;  /* 0x0000000630067291 */ /* 0x002fe4000f8ec0ff */
[----:B------:R-:W-:Y:S02]  /*1dc0*/  UISETP.GE.U32.AND UP0, UPT, UR50, 0x7f, UPT ;  /* 0x0000007f3200788c */ /* 0x000fe4000bf06070 */
[----:B------:R-:W-:Y:S02]  /*1dd0*/  ULEA UR4, UR5, UR6, 0x3 ;  /* 0x0000000605047291 */ /* 0x000fe4000f8e18ff */
[----:B------:R-:W-:Y:S02]  /*1de0*/  ULEA UR11, UR45, UR49, 0x2 ;  /* 0x000000312d0b7291 */ /* 0x000fe4000f8e10ff */
[----:B------:R-:W-:-:S02]  /*1df0*/  ULEA UR35, UR46, UR44, 0x6 ;  /* 0x0000002c2e237291 */ /* 0x000fc4000f8e30ff */
[----:B------:R-:W-:Y:S01]  /*1e00*/  USHF.L.U32 UR11, UR11, 0x4, URZ ;  /* 0x000000040b0b7899 */ /* 0x000fe200080006ff */
[----:B------:R-:W-:Y:S02]  /*1e10*/  UMOV UR13, URZ ;  /* 0x000000ff000d7c82 */ /* 0x000fe40008000000 */
[----:B------:R1:W2:Y:S01]  /*1e20*/  SYNCS.PHASECHK.TRANS64.TRYWAIT P0, [UR4+0xd8], R0 ;  /* 0x0000d800ff0075a7 */ /* 0x0002a20008001104 */
[----:B------:R-:W-:Y:S08]  /*1e30*/  BRA.U !UP0, `(.L_x_26) ;  /* 0x0000000108c47547 */ /* 0x000ff0000b800000 */
[----:B------:R-:W-:Y:S01]  /*1e40*/  UMOV UR7, URZ ;  /* 0x000000ff00077c82 */ /* 0x000fe20008000000 */
[----:B------:R-:W-:-:S05]  /*1e50*/  UMOV UR4, UR5 ;  /* 0x0000000500047c82 */ /* 0x000fca0008000000 */
.L_x_32:
[----:B------:R-:W-:Y:S01]  /*1e60*/  ULEA UR33, UR4, UR6, 0x3 ;  /* 0x0000000604217291 */ /* 0x000fe2000f8e18ff */
[----:B------:R-:W-:Y:S01]  /*1e70*/  @!P3 MOV R2, 0x2000 ;  /* 0x000020000002b802 */ /* 0x000fe20000000f00 */
[----:B--2-4-:R-:W-:Y:S10]  /*1e80*/  @P0 BRA `(.L_x_27) ;  /* 0x00000000000c0947 */ /* 0x014ff40003800000 */
[----:B------:R-:W-:-:S04]  /*1e90*/  SHF.L.U32 R3, R12, 0x1f, RZ ;  /* 0x0000001f0c037819 */ /* 0x000fc800000006ff */
[----:B------:R-:W2:Y:S02]  /*1ea0*/  SYNCS.PHASECHK.TRANS64.TRYWAIT P0, [UR33+0xd8], R3 ;  /* 0x0000d803ff0075a7 */ /* 0x000ea40008001121 */
[----:B--2---:R-:W-:Y:S05]  /*1eb0*/  @!P0 BRA `(.L_x_28) ;  /* 0x0000005800c88947 */ /* 0x004fea0003800000 */
.L_x_27:
[----:B------:R2:W-:Y:S01]  /*1ec0*/  @!P3 SYNCS.ARRIVE.TRANS64 RZ, [UR33], R2 ;  /* 0x00000002ffffb9a7 */ /* 0x0005e20008000021 */
[----:B------:R-:W-:-:S04]  /*1ed0*/  ULOP3.LUT UR5, UR26, 0x2, URZ, 0xfc, !UPT ;  /* 0x000000021a057892 */ /* 0x000fc8000f8efcff */
[----:B------:R-:W-:-:S09]  /*1ee0*/  UISETP.NE.AND UP0, UPT, UR5, 0x2, UPT ;  /* 0x000000020500788c */ /* 0x000fd2000bf05270 */
[----:B------:R-:W-:Y:S05]  /*1ef0*/  BRA.U UP0, `(.L_x_29) ;  /* 0x0000000100047547 */ /* 0x000fea000b800000 */
[----:B------:R-:W-:Y:S05]  /*1f00*/  BPT.TRAP 0x1 ;  /* 0x000000040000795c */ /* 0x000fea0000300000 */
.L_x_29:
[----:B------:R-:W-:Y:S04]  /*1f10*/  BSSY.RECONVERGENT B0, `(.L_x_30) ;  /* 0x0000003000007945 */ /* 0x000fe80003800200 */
[----:B------:R-:W-:Y:S05]  /*1f20*/  @P2 BRA `(.L_x_31) ;  /* 0x0000000000042947 */ /* 0x000fea0003800000 */
[----:B------:R-:W-:Y:S05]  /*1f30*/  BPT.TRAP 0x1 ;  /* 0x000000040000795c */ /* 0x000fea0000300000 */
.L_x_31:
[----:B------:R-:W-:Y:S05]  /*1f40*/  BSYNC.RECONVERGENT B0 ;  /* 0x0000000000007941 */ /* 0x000fea0003800200 */
.L_x_30:
[----:B------:R-:W-:Y:S02]  /*1f50*/  UIADD3 UR5, UPT, UPT, UR4, 0x1, URZ ;  /* 0x0000000104057890 */ /* 0x000fe4000fffe0ff */
[----:B------:R-:W-:Y:S02]  /*1f60*/  USHF.L.U32 UR4, UR4, 0xc, URZ ;  /* 0x0000000c04047899 */ /* 0x000fe400080006ff */
[----:B------:R-:W-:Y:S02]  /*1f70*/  UISETP.NE.AND UP0, UPT, UR5, 0x1b, UPT ;  /* 0x0000001b0500788c */ /* 0x000fe4000bf05270 */
[----:B------:R-:W-:Y:S02]  /*1f80*/  USHF.L.U32 UR34, UR7, 0x6, URZ ;  /* 0x0000000607227899 */ /* 0x000fe400080006ff */
[----:B------:R-:W-:Y:S02]  /*1f90*/  USEL UR9, URZ, 0x1, UP0 ;  /* 0x00000001ff097887 */ /* 0x000fe40008000000 */
[----:B------:R-:W-:-:S02]  /*1fa0*/  USEL UR5, UR5, URZ, UP0 ;  /* 0x000000ff05057287 */ /* 0x000fc40008000000 */
[----:B------:R-:W-:Y:S02]  /*1fb0*/  UIADD3 UR14, UP0, UPT, UR30, 0x180, URZ ;  /* 0x000001801e0e7890 */ /* 0x000fe4000ff1e0ff */
[----:B------:R-:W-:Y:S01]  /*1fc0*/  ULEA UR8, UR5, UR6, 0x3 ;  /* 0x0000000605087291 */ /* 0x000fe2000f8e18ff */
[----:B------:R-:W-:Y:S01]  /*1fd0*/  LOP3.LUT R12, R12, UR9, RZ, 0x3c, !PT ;  /* 0x000000090c0c7c12 */ /* 0x000fe2000f8e3cff */
[----:B------:R-:W-:Y:S02]  /*1fe0*/  UIADD3 UR7, UPT, UPT, UR7, 0x1, URZ ;  /* 0x0000000107077890 */ /* 0x000fe4000fffe0ff */
[----:B------:R-:W-:Y:S01]  /*1ff0*/  UIADD3 UR16, UP1, UPT, UR30, 0x80, URZ ;  /* 0x000000801e107890 */ /* 0x000fe2000ff3e0ff */
[----:B-1----:R-:W-:Y:S01]  /*2000*/  SHF.L.U32 R0, R12, 0x1f, RZ ;  /* 0x0000001f0c007819 */ /* 0x002fe200000006ff */
[----:B------:R-:W-:Y:S02]  /*2010*/  ULOP3.LUT UR32, UR28, UR4, URZ, 0xfc, !UPT ;  /* 0x000000041c207292 */ /* 0x000fe4000f8efcff */
[----:B------:R-:W-:Y:S01]  /*2020*/  UIADD3.X UR15, UPT, UPT, URZ, UR31, URZ, UP0, !UPT ;  /* 0x0000001fff0f7290 */ /* 0x000fe200087fe4ff */
[----:B------:R3:W4:Y:S01]  /*2030*/  SYNCS.PHASECHK.TRANS64.TRYWAIT P0, [UR8+0xd8], R0 ;  /* 0x0000d800ff0075a7 */ /* 0x0007220008001108 */
[----:B------:R-:W-:-:S02]  /*2040*/  ULOP3.LUT UR8, UR27, UR4, URZ, 0xfc, !UPT ;  /* 0x000000041b087292 */ /* 0x000fc4000f8efcff */
[----:B------:R-:W-:Y:S02]  /*2050*/  UISETP.NE.AND UP0, UPT, UR7, UR25, UPT ;  /* 0x000000190700728c */ /* 0x000fe4000bf05270 */
[----:B------:R-:W-:Y:S02]  /*2060*/  UIADD3.X UR17, UPT, UPT, URZ, UR31, URZ, UP1, !UPT ;  /* 0x0000001fff117290 */ /* 0x000fe40008ffe4ff */
[----:B------:R-:W-:Y:S02]  /*2070*/  UIADD3 UR32, UPT, UPT, UR6, 0x2600, UR32 ;  /* 0x0000260006207890 */ /* 0x000fe4000fffe020 */
[----:B------:R-:W-:Y:S02]  /*2080*/  UPRMT UR13, URZ, 0x5410, UR24 ;  /* 0x00005410ff0d7896 */ /* 0x000fe40008000018 */
[----:B------:R-:W-:Y:S02]  /*2090*/  UIADD3 UR8, UPT, UPT, UR6, 0x1d600, UR8 ;  /* 0x0001d60006087890 */ /* 0x000fe4000fffe008 */
[----:B------:R-:W-:Y:S01]  /*20a0*/  UPRMT UR4, URZ, 0x5410, UR21 ;  /* 0x00005410ff047896 */ /* 0x000fe20008000015 */
[----:B------:R-:W-:Y:S01]  /*20b0*/  UMOV UR18, 0x0 ;  /* 0x0000000000127882 */ /* 0x000fe20000000000 */
[----:B------:R-:W-:Y:S01]  /*20c0*/  UMOV UR19, 0x10000000 ;  /* 0x1000000000137882 */ /* 0x000fe20000000000 */
[----:B------:R-:W-:Y:S01]  /*20d0*/  UMOV UR12, UR36 ;  /* 0x00000024000c7c82 */ /* 0x000fe20008000000 */
[----:B------:R-:W-:Y:S01]  /*20e0*/  UMOV UR9, UR33 ;  /* 0x0000002100097c82 */ /* 0x000fe20008000000 */
[----:B------:R-:W-:Y:S01]  /*20f0*/  UMOV UR10, UR34 ;  /* 0x00000022000a7c82 */ /* 0x000fe20008000000 */
[----:B------:R1:W-:Y:S03]  /*2100*/  UTMALDG.3D.MULTICAST [UR32], [UR16], UR13, desc[UR18] ;  /* 0x00001220100073b4 */ /* 0x0003e6000801180d */
[----:B------:R2:W-:Y:S01]  /*2110*/  UTMALDG.3D.MULTICAST [UR8], [UR14], UR4, desc[UR18] ;  /* 0x000012080e0073b4 */ /* 0x0005e20008011804 */
[----:B-1----:R-:W-:Y:S01]  /*2120*/  UMOV UR13, UR25 ;  /* 0x00000019000d7c82 */ /* 0x002fe20008000000 */
[----:B--2---:R-:W-:Y:S01]  /*2130*/  UMOV UR4, UR5 ;  /* 0x0000000500047c82 */ /* 0x004fe20008000000 */
[----:B---3--:R-:W-:Y:S05]  /*2140*/  BRA.U UP0, `(.L_x_32) ;  /* 0xfffffffd00447547 */ /* 0x008fea000b83ffff */
.L_x_26:
[----:B------:R-:W-:Y:S01]  /*2150*/  ULEA UR4, UR5, UR6, 0x3 ;  /* 0x0000000605047291 */ /* 0x000fe2000f8e18ff */
[----:B-1----:R-:W-:Y:S01]  /*2160*/  SHF.L.U32 R0, R12, 0x1f, RZ ;  /* 0x0000001f0c007819 */ /* 0x002fe200000006ff */
[----:B------:R-:W-:Y:S01]  /*2170*/  @!P1 SYNCS.ARRIVE.TRANS64.A1T0 RZ, [UR6+0x1c8], RZ ;  /* 0x0001c8ffffff99a7 */ /* 0x000fe20008100006 */
[----:B------:R-:W-:-:S06]  /*2180*/  UISETP.GT.AND UP0, UPT, UR43, UR42, UPT ;  /* 0x0000002a2b00728c */ /* 0x000fcc000bf04270 */
[----:B--2-4-:R1:W2:Y:S03]  /*2190*/  SYNCS.PHASECHK.TRANS64.TRYWAIT P0, [UR4+0xd8], R0 ;  /* 0x0000d800ff0075a7 */ /* 0x0142a60008001104 */
[----:B------:R-:W-:Y:S05]  /*21a0*/  BRA.U !UP0, `(.L_x_33) ;  /* 0x0000000108c87547 */ /* 0x000fea000b800000 */
[----:B------:R-:W-:Y:S01]  /*21b0*/  UIADD3 UR29, UPT, UPT, UR47, UR13, URZ ;  /* 0x0000000d2f1d7290 */ /* 0x000fe2000fffe0ff */
[----:B------:R-:W-:-:S11]  /*21c0*/  UMOV UR4, UR5 ;  /* 0x0000000500047c82 */ /* 0x000fd60008000000 */
.L_x_39:
[----:B------:R-:W-:Y:S01]  /*21d0*/  ULEA UR17, UR4, UR6, 0x3 ;  /* 0x0000000604117291 */ /* 0x000fe2000f8e18ff */
[----:B--2---:R-:W-:Y:S01]  /*21e0*/  @!P3 MOV R2, 0x2000 ;  /* 0x000020000002b802 */ /* 0x004fe20000000f00 */
[----:B--2-4-:R-:W-:Y:S10]  /*21f0*/  @P0 BRA `(.L_x_34) ;  /* 0x00000000000c0947 */ /* 0x014ff40003800000 */
[----:B------:R-:W-:-:S04]  /*2200*/  SHF.L.U32 R3, R12, 0x1f, RZ ;  /* 0x0000001f0c037819 */ /* 0x000fc800000006ff */
[----:B------:R-:W2:Y:S02]  /*2210*/  SYNCS.PHASECHK.TRANS64.TRYWAIT P0, [UR17+0xd8], R3 ;  /* 0x0000d803ff0075a7 */ /* 0x000ea40008001111 */
[----:B--2---:R-:W-:Y:S05]  /*2220*/  @!P0 BRA `(.L_x_35) ;  /* 0x0000005800048947 */ /* 0x004fea0003800000 */
.L_x_34:
[----:B------:R2:W-:Y:S01]  /*2230*/  @!P3 SYNCS.ARRIVE.TRANS64 RZ, [UR17], R2 ;  /* 0x00000002ffffb9a7 */ /* 0x0005e20008000011 */
[----:B------:R-:W-:-:S04]  /*2240*/  ULOP3.LUT UR5, UR26, 0x2, URZ, 0xfc, !UPT ;  /* 0x000000021a057892 */ /* 0x000fc8000f8efcff */
[----:B------:R-:W-:-:S09]  /*2250*/  UISETP.NE.AND UP0, UPT, UR5, 0x2, UPT ;  /* 0x000000020500788c */ /* 0x000fd2000bf05270 */
[----:B------:R-:W-:Y:S05]  /*2260*/  BRA.U UP0, `(.L_x_36) ;  /* 0x0000000100047547 */ /* 0x000fea000b800000 */
[----:B------:R-:W-:Y:S05]  /*2270*/  BPT.TRAP 0x1 ;  /* 0x000000040000795c */ /* 0x000fea0000300000 */
.L_x_36:
[----:B------:R-:W-:Y:S04]  /*2280*/  BSSY.RECONVERGENT B0, `(.L_x_37) ;  /* 0x0000003000007945 */ /* 0x000fe80003800200 */
[----:B------:R-:W-:Y:S05]  /*2290*/  @P2 BRA `(.L_x_38) ;  /* 0x0000000000042947 */ /* 0x000fea0003800000 */
[----:B------:R-:W-:Y:S05]  /*22a0*/  BPT.TRAP 0x1 ;  /* 0x000000040000795c */ /* 0x000fea0000300000 */
.L_x_38:
[----:B------:R-:W-:Y:S05]  /*22b0*/  BSYNC.RECONVERGENT B0 ;  /* 0x0000000000007941 */ /* 0x000fea0003800200 */
.L_x_37:
        /* <DEDUP_REMOVED lines=17> */
[----:B------:R-:W-:Y:S02]  /*23d0*/  UIADD3 UR16, UPT, UPT, UR6, 0x2600, UR16 ;  /* 0x0000260006107890 */ /* 0x000fe4000fffe010 */
[----:B------:R-:W-:Y:S02]  /*23e0*/  UIADD3.X UR15, UPT, UPT, URZ, UR31, URZ, UP1, !UPT ;  /* 0x0000001fff0f7290 */ /* 0x000fe40008ffe4ff */
        /* <DEDUP_REMOVED lines=8> */
[----:B------:R-:W-:Y:S01]  /*2470*/  UMOV UR9, UR17 ;  /* 0x0000001100097c82 */ /* 0x000fe20008000000 */
[----:B------:R-:W-:Y:S01]  /*2480*/  UMOV UR10, UR18 ;  /* 0x00000012000a7c82 */ /* 0x000fe20008000000 */
[----:B------:R-:W-:Y:S01]  /*2490*/  UTMALDG.3D.MULTICAST [UR16], [UR14], UR7, desc[UR32] ;  /* 0x000020100e0073b4 */ /* 0x000fe20008011807 */
[----:B------:R1:W-:Y:S02]  /*24a0*/  UTMALDG.3D.MULTICAST [UR8], [UR22], UR4, desc[UR32] ;  /* 0x00002008160073b4 */ /* 0x0003e40008011804 */
[----:B-1----:R-:W-:Y:S01]  /*24b0*/  UMOV UR4, UR5 ;  /* 0x0000000500047c82 */ /* 0x002fe20008000000 */
[----:B---3--:R-:W-:Y:S05]  /*24c0*/  BRA.U UP0, `(.L_x_39) ;  /* 0xfffffffd00407547 */ /* 0x008fea000b83ffff */
.L_x_33:
[C---:B------:R-:W-:Y:S01]  /*24d0*/  LEA R3, R11.reuse, UR6, 0x3 ;  /* 0x000000060b037c11 */ /* 0x040fe2000f8e18ff */
[----:B------:R-:W-:Y:S01]  /*24e0*/  NOP ;  /* 0x0000000000007918 */ /* 0x000fe20000000000 */
[----:B-1----:R-:W-:Y:S02]  /*24f0*/  SHF.L.U32 R0, R10, 0x1f, RZ ;  /* 0x0000001f0a007819 */ /* 0x002fe400000006ff */
[----:B------:R-:W-:Y:S02]  /*2500*/  LEA R4, R11, UR6, 0x4 ;  /* 0x000000060b047c11 */ /* 0x000fe4000f8e20ff */
[----:B--2-4-:R-:W1:Y:S02]  /*2510*/  SYNCS.PHASECHK.TRANS64.TRYWAIT P0, [R3+URZ+0x1d0], R0 ;  /* 0x0001d000030075a7 */ /* 0x014e6400080011ff */
[----:B-1----:R-:W-:Y:S05]  /*2520*/  @!P0 BRA `(.L_x_40) ;  /* 0x00000054005c8947 */ /* 0x002fea0003800000 */
.L_x_129:
[----:B------:R-:W2:Y:S01]  /*2530*/  LDS.128 R4, [R4+0x260] ;  /* 0x0002600004047984 */ /* 0x000ea20000000c00 */
[----:B------:R-:W-:Y:S01]  /*2540*/  UISETP.GE.AND UP0, UPT, UR40, 0x1, UPT ;  /* 0x000000012800788c */ /* 0x000fe2000bf06270 */
[----:B------:R-:W-:Y:S01]  /*2550*/  @!PT LDS RZ, [RZ] ;  /* 0x00000000fffff984 */ /* 0x000fe20000000800 */
[----:B------:R-:W-:Y:S01]  /*2560*/  @!PT LDS RZ, [RZ] ;  /* 0x00000000fffff984 */ /* 0x000fe20000000800 */
[----:B------:R-:W-:Y:S01]  /*2570*/  @!PT LDS RZ, [RZ] ;  /* 0x00000000fffff984 */ /* 0x000fe20000000800 */
[----:B------:R-:W-:Y:S01]  /*2580*/  @!PT LDS RZ, [RZ] ;  /* 0x00000000fffff984 */ /* 0x000fe20000000800 */
[----:B------:R3:W-:Y:S06]  /*2590*/  MEMBAR.ALL.CTA ;  /* 0x0000000000007992 */ /* 0x0007ec0000008000 */
[----:B---3--:R-:W3:Y:S01]  /*25a0*/  FENCE.VIEW.ASYNC.S ;  /* 0x00000000000073c6 */ /* 0x008ee20000000000 */
[----:B--2---:R-:W-:-:S13]  /*25b0*/  LOP3.LUT P0, RZ, R6, 0x1, RZ, 0xc0, !PT ;  /* 0x0000000106ff7812 */ /* 0x004fda000780c0ff */
[----:B---3--:R-:W-:Y:S01]  /*25c0*/  VOTEU.ANY UP1, P0 ;  /* 0x0000000000ff7886 */ /* 0x008fe20000020100 */
[----:B------:R-:W-:-:S13]  /*25d0*/  PLOP3.LUT P0, PT, PT, PT, UP1, 0x80, 0x8 ;  /* 0x000000000008781c */ /* 0x000fda0003f0f018 */
[----:B-1----:R-:W-:Y:S02]  /*25e0*/  @P0 LOP3.LUT R0, R5, 0xffff, RZ, 0xc0, !PT ;  /* 0x0000ffff05000812 */ /* 0x002fe400078ec0ff */
[----:B------:R-:W-:Y:S02]  /*25f0*/  @P0 MOV R2, R4 ;  /* 0x0000000400020202 */ /* 0x000fe40000000f00 */
[----:B------:R-:W-:Y:S01]  /*2600*/  @P0 R2UR UR7, R0 ;  /* 0x00000000000702ca */ /* 0x000fe200000e0000 */
[----:B------:R-:W-:Y:S01]  /*2610*/  VIADD R0, R3, 0x1e0 ;  /* 0x000001e003007836 */ /* 0x000fe20000000000 */
[----:B------:R-:W-:Y:S02]  /*2620*/  @P0 SHF.R.U32.HI R4, RZ, 0x10, R5 ;  /* 0x00000010ff040819 */ /* 0x000fe40000011605 */
[----:B------:R-:W-:Y:S02]  /*2630*/  @P0 R2UR UR8, R2 ;  /* 0x00000000020802ca */ /* 0x000fe400000e0000 */
[----:B------:R-:W-:-:S02]  /*2640*/  PRMT R0, RZ, 0x654, R0 ;  /* 0x00000654ff007816 */ /* 0x000fc40000000000 */
[----:B------:R-:W-:Y:S02]  /*2650*/  @P0 R2UR UR4, R4 ;  /* 0x00000000040402ca */ /* 0x000fe400000e0000 */
[----:B------:R1:W-:Y:S03]  /*2660*/  SYNCS.ARRIVE.TRANS64.RED.A1T0 RZ, [R0+URZ], RZ ;  /* 0x000000ff00ff79a7 */ /* 0x0003e600081004ff */
[----:B------:R-:W-:-:S04]  /*2670*/  @UP1 UMOV UR37, UR7 ;  /* 0x0000000700251c82 */ /* 0x000fc80008000000 */
[----:B------:R-:W-:-:S04]  /*2680*/  @UP1 UMOV UR38, UR8 ;  /* 0x0000000800261c82 */ /* 0x000fc80008000000 */
[----:B------:R-:W-:Y:S01]  /*2690*/  @UP1 UMOV UR36, UR4 ;  /* 0x0000000400241c82 */ /* 0x000fe20008000000 */
[----:B------:R-:W-:Y:S05]  /*26a0*/  BRA.U !UP0, `(.L_x_41) ;  /* 0x0000000108d47547 */ /* 0x000fea000b800000 */
[----:B------:R-:W2:Y:S01]  /*26b0*/  LDCU.128 UR12, c[0x0][0xb10] ;  /* 0x00016200ff0c77ac */ /* 0x000ea20008000c00 */
[----:B------:R-:W3:Y:S01]  /*26c0*/  LDCU UR29, c[0x0][0xb20] ;  /* 0x00016400ff1d77ac */ /* 0x000ee20008000800 */
[----:B------:R-:W4:Y:S01]  /*26d0*/  LDCU UR20, c[0x0][0xb0c] ;  /* 0x00016180ff1477ac */ /* 0x000f220008000800 */
[----:B------:R-:W1:Y:S01]  /*26e0*/  LDCU.64 UR10, c[0x0][0xb28] ;  /* 0x00016500ff0a77ac */ /* 0x000e620008000a00 */
[----:B------:R-:W-:Y:S02]  /*26f0*/  UISETP.NE.AND UP3, UPT, UR40, 0x1, UPT ;  /* 0x000000012800788c */ /* 0x000fe4000bf65270 */
[----:B--2---:R-:W-:Y:S02]  /*2700*/  UIMAD.WIDE.U32 UR16, UR39, UR15, URZ ;  /* 0x0000000f271072a5 */ /* 0x004fe4000f8e00ff */
[----:B------:R-:W-:Y:S02]  /*2710*/  UIMAD.WIDE.U32 UR8, UR41, UR12, URZ ;  /* 0x0000000c290872a5 */ /* 0x000fe4000f8e00ff */
[----:B------:R-:W-:-:S02]  /*2720*/  UISETP.NE.AND UP0, UPT, UR14, 0x1, UPT ;  /* 0x000000010e00788c */ /* 0x000fc4000bf05270 */
[----:B------:R-:W-:Y:S01]  /*2730*/  UIMAD.WIDE.U32 UR22, UR37, UR15, URZ ;  /* 0x0000000f251672a5 */ /* 0x000fe2000f8e00ff */
[----:B------:R-:W-:Y:S02]  /*2740*/  UMOV UR16, UR17 ;  /* 0x0000001100107c82 */ /* 0x000fe40008000000 */
[----:B------:R-:W-:Y:S01]  /*2750*/  UMOV UR8, UR9 ;  /* 0x0000000900087c82 */ /* 0x000fe20008000000 */
[----:B---3--:R-:W-:Y:S02]  /*2760*/  USHF.R.U32.HI UR16, URZ, UR29, UR16 ;  /* 0x0000001dff107299 */ /* 0x008fe40008011610 */
[----:B----4-:R-:W-:Y:S02]  /*2770*/  UISETP.NE.AND UP2, UPT, UR20, 0x1, UPT ;  /* 0x000000011400788c */ /* 0x010fe4000bf45270 */
[----:B------:R-:W-:Y:S02]  /*2780*/  USHF.R.U32.HI UR8, URZ, UR13, UR8 ;  /* 0x0000000dff087299 */ /* 0x000fe40008011608 */
[----:B------:R-:W-:-:S02]  /*2790*/  USEL UR7, UR39, UR16, !UP0 ;  /* 0x0000001027077287 */ /* 0x000fc4000c000000 */
[----:B------:R-:W-:Y:S02]  /*27a0*/  USEL UR8, UR41, UR8, !UP2 ;  /* 0x0000000829087287 */ /* 0x000fe4000d000000 */
[----:B-1----:R-:W-:Y:S01]  /*27b0*/  UIMAD.WIDE.U32 UR16, UR7, UR10, URZ ;  /* 0x0000000a071072a5 */ /* 0x002fe2000f8e00ff */
[----:B------:R-:W-:Y:S01]  /*27c0*/  UMOV UR4, UR23 ;  /* 0x0000001700047c82 */ /* 0x000fe20008000000 */
[----:B------:R-:W-:Y:S02]  /*27d0*/  UIMAD.WIDE.U32 UR18, UR38, UR12, URZ ;  /* 0x0000000c261272a5 */ /* 0x000fe4000f8e00ff */
[----:B------:R-:W-:-:S03]  /*27e0*/  UIMAD.WIDE.U32 UR22, UR8, UR10, URZ ;  /* 0x0000000a081672a5 */ /* 0x000fc6000f8e00ff */
[----:B------:R-:W-:Y:S01]  /*27f0*/  UMOV UR16, UR17 ;  /* 0x0000001100107c82 */ /* 0x000fe20008000000 */
[----:B------:R-:W-:Y:S02]  /*2800*/  USHF.R.U32.HI UR4, URZ, UR29, UR4 ;  /* 0x0000001dff047299 */ /* 0x000fe40008011604 */
[----:B------:R-:W-:Y:S01]  /*2810*/  @UP3 USHF.R.U32.HI UR7, URZ, UR11, UR16 ;  /* 0x0000000bff073299 */ /* 0x000fe20008011610 */
[----:B------:R-:W-:Y:S01]  /*2820*/  UMOV UR18, UR19 ;  /* 0x0000001300127c82 */ /* 0x000fe20008000000 */
[----:B------:R-:W-:Y:S01]  /*2830*/  UMOV UR22, UR23 ;  /* 0x0000001700167c82 */ /* 0x000fe20008000000 */
[----:B------:R-:W-:Y:S02]  /*2840*/  USHF.R.U32.HI UR13, URZ, UR13, UR18 ;  /* 0x0000000dff0d7299 */ /* 0x000fe40008011612 */
[----:B------:R-:W-:Y:S02]  /*2850*/  USEL UR4, UR37, UR4, !UP0 ;  /* 0x0000000425047287 */ /* 0x000fe4000c000000 */
[----:B------:R-:W-:-:S02]  /*2860*/  @UP3 USHF.R.U32.HI UR8, URZ, UR11, UR22 ;  /* 0x0000000bff083299 */ /* 0x000fc40008011616 */
[----:B------:R-:W-:Y:S02]  /*2870*/  UIMAD UR9, UR40, UR7, URZ ;  /* 0x00000007280972a4 */ /* 0x000fe4000f8e02ff */
[----:B------:R-:W-:Y:S02]  /*2880*/  USEL UR7, UR38, UR13, !UP2 ;  /* 0x0000000d26077287 */ /* 0x000fe4000d000000 */
[----:B------:R-:W-:Y:S02]  /*2890*/  UIMAD UR12, UR40, UR8, URZ ;  /* 0x00000008280c72a4 */ /* 0x000fe4000f8e02ff */
[----:B------:R-:W-:Y:S02]  /*28a0*/  UISETP.GE.AND UP0, UPT, UR4, UR9, UPT ;  /* 0x000000090400728c */ /* 0x000fe4000bf06270 */
[----:B------:R-:W-:Y:S02]  /*28b0*/  UIMAD.WIDE.U32 UR16, UR4, UR10, URZ ;  /* 0x0000000a041072a5 */ /* 0x000fe4000f8e00ff */
[----:B------:R-:W-:-:S02]  /*28c0*/  UISETP.GE.OR UP0, UPT, UR7, UR12, UP0 ;  /* 0x0000000c0700728c */ /* 0x000fc40008706670 */
        /* <DEDUP_REMOVED lines=19> */
.L_x_41:
[----:B------:R-:W2:Y:S02]  /*2a00*/  LDCU UR4, c[0x0][0xb30] ;  /* 0x00016600ff0477ac */ /* 0x000ea40008000800 */
[----:B--2---:R-:W-:-:S09]  /*2a10*/  UISETP.NE.AND UP0, UPT, UR4, 0x1, UPT ;  /* 0x000000010400788c */ /* 0x004fd2000bf05270 */
[----:B------:R-:W-:Y:S05]  /*2a20*/  BRA.U UP0, `(.L_x_42) ;  /* 0x0000000100447547 */ /* 0x000fea000b800000 */
        /* <DEDUP_REMOVED lines=17> */
.L_x_42:
[----:B------:R-:W-:Y:S01]  /*2b40*/  VIADD R11, R11, 0x1 ;  /* 0x000000010b0b7836 */ /* 0x000fe20000000000 */
[----:B------:R-:W-:Y:S01]  /*2b50*/  PLOP3.LUT P1, PT, PT, PT, PT, 0x80, 0x8 ;  /* 0x000000000008781c */ /* 0x000fe20003f2f070 */
[----:B------:R-:W-:Y:S02]  /*2b60*/  UIADD3 UR46, UPT, UPT, UR38, UR57, URZ ;  /* 0x00000039262e7290 */ /* 0x000fe4000fffe0ff */
[----:B------:R-:W-:Y:S01]  /*2b70*/  UIADD3 UR45, UPT, UPT, UR37, UR60, URZ ;  /* 0x0000003c252d7290 */ /* 0x000fe2000fffe0ff */
[----:B------:R-:W-:-:S04]  /*2b80*/  ISETP.NE.AND P0, PT, R11, 0x2, PT ;  /* 0x000000020b00780c */ /* 0x000fc80003f05270 */
[----:B-1----:R-:W-:Y:S02]  /*2b90*/  SEL R0, RZ, 0x1, P0 ;  /* 0x00000001ff007807 */ /* 0x002fe40000000000 */
[----:B------:R-:W-:Y:S02]  /*2ba0*/  SEL R11, R11, RZ, P0 ;  /* 0x000000ff0b0b7207 */ /* 0x000fe40000000000 */
[----:B------:R-:W-:Y:S01]  /*2bb0*/  LOP3.LUT R10, R10, R0, RZ, 0x3c, !PT ;  /* 0x000000000a0a7212 */ /* 0x000fe200078e3cff */
[----:B------:R-:W-:Y:S06]  /*2bc0*/  BRA.U UP1, `(.L_x_43) ;  /* 0xfffffff101307547 */ /* 0x000fec000b83ffff */
[----:B------:R-:W-:Y:S01]  /*2bd0*/  UIADD3 UR7, UPT, UPT, UR6, 0xd8, URZ ;  /* 0x000000d806077890 */ /* 0x000fe2000fffe0ff */
[----:B------:R-:W-:-:S03]  /*2be0*/  SHF.L.U32 R2, R12, 0x1f, RZ ;  /* 0x0000001f0c027819 */ /* 0x000fc600000006ff */
[----:B------:R-:W-:-:S09]  /*2bf0*/  ULEA UR4, UR5, UR7, 0x3 ;  /* 0x0000000705047291 */ /* 0x000fd2000f8e18ff */
[----:B------:R-:W1:Y:S02]  /*2c00*/  SYNCS.PHASECHK.TRANS64.TRYWAIT P0, [UR4], R2 ;  /* 0x00000002ff0075a7 */ /* 0x000e640008001104 */
[----:B-1----:R-:W-:Y:S05]  /*2c10*/  @!P0 BRA `(.L_x_44) ;  /* 0x0000004c00b48947 */ /* 0x002fea0003800000 */
.L_x_131:
[----:B------:R-:W-:-:S04]  /*2c20*/  UIADD3 UR4, UPT, UPT, UR5, 0x1, URZ ;  /* 0x0000000105047890 */ /* 0x000fc8000fffe0ff */
[----:B------:R-:W-:-:S04]  /*2c30*/  UISETP.NE.AND UP0, UPT, UR4, 0x1b, UPT ;  /* 0x0000001b0400788c */ /* 0x000fc8000bf05270 */
[----:B------:R-:W-:Y:S02]  /*2c40*/  USEL UR6, URZ, 0x1, UP0 ;  /* 0x00000001ff067887 */ /* 0x000fe40008000000 */
[----:B------:R-:W-:-:S04]  /*2c50*/  USEL UR4, UR4, URZ, UP0 ;  /* 0x000000ff04047287 */ /* 0x000fc80008000000 */
[----:B------:R-:W-:Y:S01]  /*2c60*/  ULEA UR5, UR4, UR7, 0x3 ;  /* 0x0000000704057291 */ /* 0x000fe2000f8e18ff */
[----:B-1----:R-:W-:-:S04]  /*2c70*/  LOP3.LUT R2, R12, UR6, RZ, 0x3c, !PT ;  /* 0x000000060c027c12 */ /* 0x002fc8000f8e3cff */
[----:B------:R-:W-:-:S04]  /*2c80*/  SHF.L.U32 R3, R2, 0x1f, RZ ;  /* 0x0000001f02037819 */ /* 0x000fc800000006ff */
[----:B------:R-:W1:Y:S02]  /*2c90*/  SYNCS.PHASECHK.TRANS64.TRYWAIT P0, [UR5], R3 ;  /* 0x00000003ff0075a7 */ /* 0x000e640008001105 */
[----:B-1----:R-:W-:Y:S05]  /*2ca0*/  @!P0 BRA `(.L_x_45) ;  /* 0x0000004c00a88947 */ /* 0x002fea0003800000 */
.L_x_133:
[----:B------:R-:W-:-:S04]  /*2cb0*/  UIADD3 UR4, UPT, UPT, UR4, 0x1, URZ ;  /* 0x0000000104047890 */ /* 0x000fc8000fffe0ff */
[----:B------:R-:W-:-:S04]  /*2cc0*/  UISETP.NE.AND UP0, UPT, UR4, 0x1b, UPT ;  /* 0x0000001b0400788c */ /* 0x000fc8000bf05270 */
[----:B------:R-:W-:Y:S02]  /*2cd0*/  USEL UR6, URZ, 0x1, UP0 ;  /* 0x00000001ff067887 */ /* 0x000fe40008000000 */
[----:B------:R-:W-:-:S04]  /*2ce0*/  USEL UR4, UR4, URZ, UP0 ;  /* 0x000000ff04047287 */ /* 0x000fc80008000000 */
[----:B------:R-:W-:Y:S01]  /*2cf0*/  ULEA UR5, UR4, UR7, 0x3 ;  /* 0x0000000704057291 */ /* 0x000fe2000f8e18ff */
[----:B------:R-:W-:-:S04]  /*2d00*/  LOP3.LUT R2, R2, UR6, RZ, 0x3c, !PT ;  /* 0x0000000602027c12 */ /* 0x000fc8000f8e3cff */
[----:B-1----:R-:W-:-:S04]  /*2d10*/  SHF.L.U32 R3, R2, 0x1f, RZ ;  /* 0x0000001f02037819 */ /* 0x002fc800000006ff */
[----:B------:R-:W1:Y:S02]  /*2d20*/  SYNCS.PHASECHK.TRANS64.TRYWAIT P0, [UR5], R3 ;  /* 0x00000003ff0075a7 */ /* 0x000e640008001105 */
[----:B-1----:R-:W-:Y:S05]  /*2d30*/  @!P0 BRA `(.L_x_46) ;  /* 0x0000004c009c8947 */ /* 0x002fea0003800000 */
.L_x_135:
        /* <DEDUP_REMOVED lines=9> */
.L_x_137:
        /* <DEDUP_REMOVED lines=9> */
.L_x_139:
        /* <DEDUP_REMOVED lines=9> */
.L_x_141:
        /* <DEDUP_REMOVED lines=9> */
.L_x_143:
        /* <DEDUP_REMOVED lines=9> */
.L_x_145:
        /* <DEDUP_REMOVED lines=9> */
.L_x_147:
        /* <DEDUP_REMOVED lines=9> */
.L_x_149:
        /* <DEDUP_REMOVED lines=9> */
.L_x_151:
        /* <DEDUP_REMOVED lines=9> */
.L_x_153:
        /* <DEDUP_REMOVED lines=9> */
.L_x_155:
        /* <DEDUP_REMOVED lines=9> */
.L_x_157:
        /* <DEDUP_REMOVED lines=9> */
.L_x_159:
        /* <DEDUP_REMOVED lines=9> */
.L_x_161:
        /* <DEDUP_REMOVED lines=9> */
.L_x_163:
        /* <DEDUP_REMOVED lines=9> */
.L_x_165:
        /* <DEDUP_REMOVED lines=9> */
.L_x_167:
        /* <DEDUP_REMOVED lines=9> */
.L_x_169:
        /* <DEDUP_REMOVED lines=9> */
.L_x_171:
        /* <DEDUP_REMOVED lines=9> */
.L_x_173:
        /* <DEDUP_REMOVED lines=9> */
.L_x_175:
        /* <DEDUP_REMOVED lines=9> */
.L_x_177:
        /* <DEDUP_REMOVED lines=9> */
.L_x_179:
        /* <DEDUP_REMOVED lines=9> */
.L_x_181:
[----:B------:R-:W-:-:S04]  /*3a30*/  UIADD3 UR4, UPT, UPT, UR4, 0x1, URZ ;  /* 0x0000000104047890 */ /* 0x000fc8000fffe0ff */
[----:B------:R-:W-:-:S04]  /*3a40*/  UISETP.NE.AND UP0, UPT, UR4, 0x1b, UPT ;  /* 0x0000001b0400788c */ /* 0x000fc8000bf05270 */
[----:B------:R-:W-:Y:S02]  /*3a50*/  USEL UR5, URZ, 0x1, UP0 ;  /* 0x00000001ff057887 */ /* 0x000fe40008000000 */
[----:B------:R-:W-:-:S04]  /*3a60*/  USEL UR4, UR4, URZ, UP0 ;  /* 0x000000ff04047287 */ /* 0x000fc80008000000 */
[----:B------:R-:W-:Y:S01]  /*3a70*/  ULEA UR4, UR4, UR7, 0x3 ;  /* 0x0000000704047291 */ /* 0x000fe2000f8e18ff */
[----:B------:R-:W-:-:S04]  /*3a80*/  LOP3.LUT R2, R2, UR5, RZ, 0x3c, !PT ;  /* 0x0000000502027c12 */ /* 0x000fc8000f8e3cff */
[----:B------:R-:W-:Y:S01]  /*3a90*/  SHF.L.U32 R2, R2, 0x1f, RZ ;  /* 0x0000001f02027819 */ /* 0x000fe200000006ff */
[----:B-1----:R-:W-:-:S07]  /*3aa0*/  IMAD.U32 R0, RZ, RZ, UR4 ;  /* 0x00000004ff007e24 */ /* 0x002fce000f8e00ff */
.L_x_70:
[----:B-1----:R1:W2:Y:S02]  /*3ab0*/  SYNCS.PHASECHK.TRANS64.TRYWAIT P0, [R0+URZ], R2 ;  /* 0x00000002000075a7 */ /* 0x0022a400080011ff */
[----:B--2---:R-:W-:Y:S05]  /*3ac0*/  @!P0 NANOSLEEP.SYNCS 0x989680 ;  /* 0x009896800000895d */ /* 0x004fea0003900000 */
[----:B------:R-:W2:Y:S02]  /*3ad0*/  @!P0 SYNCS.PHASECHK.TRANS64 P0, [R0+URZ], R2 ;  /* 0x00000002000085a7 */ /* 0x000ea400080010ff */
[----:B--2---:R-:W-:Y:S05]  /*3ae0*/  @P0 EXIT ;  /* 0x000000000000094d */ /* 0x004fea0003800000 */
[----:B------:R-:W-:Y:S05]  /*3af0*/  BRA `(.L_x_70) ;  /* 0xfffffffc00ec7947 */ /* 0x000fea000383ffff */
.L_x_23:
[----:B------:R-:W-:-:S04]  /*3b00*/  UISETP.NE.AND UP0, UPT, UR48, URZ, UPT ;  /* 0x000000ff3000728c */ /* 0x000fc8000bf05270 */
[----:B------:R-:W-:-:S09]  /*3b10*/  UISETP.NE.OR UP0, UPT, UR22, 0x1, UP0 ;  /* 0x000000011600788c */ /* 0x000fd20008705670 */
[----:B------:R-:W-:Y:S05]  /*3b20*/  BRA.U UP0, `(.L_x_71) ;  /* 0x0000000500487547 */ /* 0x000fea000b800000 */
[----:B------:R-:W-:Y:S01]  /*3b30*/  ISETP.GE.U32.AND P2, PT, R0, 0x8, PT ;  /* 0x000000080000780c */ /* 0x000fe20003f46070 */
[----:B------:R-:W-:Y:S01]  /*3b40*/  IMAD.MOV.U32 R12, RZ, RZ, 0x1 ;  /* 0x00000001ff0c7424 */ /* 0x000fe200078e00ff */
[----:B------:R-:W-:Y:S02]  /*3b50*/  CS2R R10, SRZ ;  /* 0x00000000000a7805 */ /* 0x000fe4000001ff00 */
[----:B------:R-:W-:Y:S01]  /*3b60*/  CS2R R8, SRZ ;  /* 0x0000000000087805 */ /* 0x000fe2000001ff00 */
[----:B------:R-:W-:Y:S01]  /*3b70*/  UMOV UR6, 0x400 ;  /* 0x0000040000067882 */ /* 0x000fe20000000000 */
[----:B------:R-:W-:Y:S01]  /*3b80*/  UMOV UR5, URZ ;  /* 0x000000ff00057c82 */ /* 0x000fe20008000000 */
[----:B------:R-:W-:-:S12]  /*3b90*/  ULEA UR6, UR48, UR6, 0x18 ;  /* 0x0000000630067291 */ /* 0x000fd8000f8ec0ff */
.L_x_75:
[----:B------:R-:W-:Y:S02]  /*3ba0*/  LEA R2, R8, UR6, 0x3 ;  /* 0x0000000608027c11 */ /* 0x000fe4000f8e18ff */
[----:B------:R-:W-:-:S03]  /*3bb0*/  SHF.L.U32 R4, R9, 0x1f, RZ ;  /* 0x0000001f09047819 */ /* 0x000fc600000006ff */
[----:B------:R-:W-:Y:S01]  /*3bc0*/  VIADD R5, R2, 0x240 ;  /* 0x0000024002057836 */ /* 0x000fe20000000000 */
[----:B------:R-:W2:Y:S02]  /*3bd0*/  SYNCS.PHASECHK.TRANS64.TRYWAIT P0, [R2+URZ+0x230], R4 ;  /* 0x00023004020075a7 */ /* 0x000ea400080011ff */
[----:B--2---:R-:W-:Y:S05]  /*3be0*/  @!P0 BRA `(.L_x_72) ;  /* 0x0000004800308947 */ /* 0x004fea0003800000 */
.L_x_182:
[----:B------:R-:W-:Y:S01]  /*3bf0*/  ULEA UR4, UR5, UR6, 0x3 ;  /* 0x0000000605047291 */ /* 0x000fe2000f8e18ff */
[----:B--2---:R-:W-:Y:S01]  /*3c00*/  PRMT R2, RZ, 0x654, R5 ;  /* 0x00000654ff027816 */ /* 0x004fe20000000005 */
[----:B------:R-:W-:Y:S01]  /*3c10*/  @!P2 IMAD.MOV.U32 R4, RZ, RZ, 0x10 ;  /* 0x00000010ff04a424 */ /* 0x000fe200078e00ff */
[----:B------:R-:W-:Y:S01]  /*3c20*/  SHF.L.U32 R5, R12, 0x1f, RZ ;  /* 0x0000001f0c057819 */ /* 0x000fe200000006ff */
[----:B------:R-:W-:Y:S01]  /*3c30*/  UIADD3 UR7, UPT, UPT, UR4, 0x1d0, URZ ;  /* 0x000001d004077890 */ /* 0x000fe2000fffe0ff */
[----:B------:R2:W-:Y:S05]  /*3c40*/  SYNCS.ARRIVE.TRANS64.RED.A1T0 RZ, [R2+URZ], RZ ;  /* 0x000000ff02ff79a7 */ /* 0x0005ea00081004ff */
[----:B------:R-:W-:Y:S01]  /*3c50*/  IMAD.U32 R6, RZ, RZ, UR7 ;  /* 0x00000007ff067e24 */ /* 0x000fe2000f8e00ff */
[----:B------:R-:W3:Y:S04]  /*3c60*/  SYNCS.PHASECHK.TRANS64.TRYWAIT P0, [UR4+0x1e0], R5 ;  /* 0x0001e005ff0075a7 */ /* 0x000ee80008001104 */
[----:B------:R-:W-:Y:S01]  /*3c70*/  PRMT R6, R0, 0x654, R6 ;  /* 0x0000065400067816 */ /* 0x000fe20000000006 */
[----:B--23--:R-:W-:Y:S06]  /*3c80*/  @!P0 BRA `(.L_x_73) ;  /* 0x00000048001c8947 */ /* 0x00cfec0003800000 */
.L_x_184:
[----:B------:R-:W-:Y:S01]  /*3c90*/  ULEA UR8, UR5, UR6, 0x4 ;  /* 0x0000000605087291 */ /* 0x000fe2000f8e20ff */
[----:B------:R-:W-:Y:S01]  /*3ca0*/  SEL R3, R6, R3, !P2 ;  /* 0x0000000306037207 */ /* 0x000fe20005000000 */
[----:B------:R-:W-:Y:S01]  /*3cb0*/  UIADD3 UR9, UPT, UPT, UR4, 0x1d0, URZ ;  /* 0x000001d004097890 */ /* 0x000fe2000fffe0ff */
[----:B--2---:R-:W-:Y:S01]  /*3cc0*/  LEA R2, R11, UR6, 0x3 ;  /* 0x000000060b027c11 */ /* 0x004fe2000f8e18ff */
[----:B------:R-:W-:Y:S01]  /*3cd0*/  UIADD3 UR8, UPT, UPT, UR8, 0x260, URZ ;  /* 0x0000026008087890 */ /* 0x000fe2000fffe0ff */
[----:B------:R2:W-:Y:S01]  /*3ce0*/  @!P2 SYNCS.ARRIVE.TRANS64.RED RZ, [R3+URZ], R4 ;  /* 0x0000000403ffa9a7 */ /* 0x0005e200080004ff */
[----:B------:R-:W-:Y:S01]  /*3cf0*/  UIADD3 UR4, UPT, UPT, UR5, 0x1, URZ ;  /* 0x0000000105047890 */ /* 0x000fe2000fffe0ff */
[----:B------:R-:W-:-:S03]  /*3d00*/  VIADD R8, R8, 0x1 ;  /* 0x0000000108087836 */ /* 0x000fc60000000000 */
[----:B------:R-:W-:Y:S02]  /*3d10*/  UISETP.NE.AND UP0, UPT, UR4, 0x2, UPT ;  /* 0x000000020400788c */ /* 0x000fe4000bf05270 */
[----:B------:R-:W-:Y:S01]  /*3d20*/  ISETP.NE.AND P0, PT, R8, 0x2, PT ;  /* 0x000000020800780c */ /* 0x000fe20003f05270 */
[----:B------:R-:W-:Y:S06]  /*3d30*/  UGETNEXTWORKID.BROADCAST [UR8], [UR9] ;  /* 0x00000000080073ca */ /* 0x000fec0008000100 */
[----:B------:R-:W-:Y:S02]  /*3d40*/  USEL UR7, URZ, 0x1, UP0 ;  /* 0x00000001ff077887 */ /* 0x000fe40008000000 */
[----:B------:R-:W-:-:S04]  /*3d50*/  USEL UR5, UR4, URZ, UP0 ;  /* 0x000000ff04057287 */ /* 0x000fc80008000000 */
[----:B------:R-:W-:Y:S02]  /*3d60*/  LOP3.LUT R12, R12, UR7, RZ, 0x3c, !PT ;  /* 0x000000070c0c7c12 */ /* 0x000fe4000f8e3cff */
[----:B--2---:R-:W-:-:S04]  /*3d70*/  SHF.L.U32 R4, R10, 0x1f, RZ ;  /* 0x0000001f0a047819 */ /* 0x004fc800000006ff */
[----:B------:R-:W2:Y:S02]  /*3d80*/  SYNCS.PHASECHK.TRANS64.TRYWAIT P1, [R2+URZ+0x1d0], R4 ;  /* 0x0001d004020075a7 */ /* 0x000ea400080211ff */
[----:B--2---:R-:W-:Y:S05]  /*3d90*/  @!P1 BRA `(.L_x_74) ;  /* 0x0000004400f09947 */ /* 0x004fea0003800000 */
.L_x_185:
[C---:B--2---:R-:W-:Y:S01]  /*3da0*/  LEA R4, R11.reuse, UR6, 0x4 ;  /* 0x000000060b047c11 */ /* 0x044fe2000f8e20ff */
[----:B------:R-:W-:Y:S01]  /*3db0*/  VIADD R2, R2, 0x1e0 ;  /* 0x000001e002027836 */ /* 0x000fe20000000000 */
[----:B------:R-:W-:Y:S01]  /*3dc0*/  SEL R8, R8, RZ, P0 ;  /* 0x000000ff08087207 */ /* 0x000fe20000000000 */
[----:B------:R-:W-:-:S03]  /*3dd0*/  VIADD R11, R11, 0x1 ;  /* 0x000000010b0b7836 */ /* 0x000fc60000000000 */
[----:B------:R-:W2:Y:S01]  /*3de0*/  LDS.128 R4, [R4+0x260] ;  /* 0x0002600004047984 */ /* 0x000ea20000000c00 */
[----:B------:R-:W-:Y:S02]  /*3df0*/  PRMT R2, RZ, 0x654, R2 ;  /* 0x00000654ff027816 */ /* 0x000fe40000000002 */
[C---:B------:R-:W-:Y:S01]  /*3e00*/  ISETP.NE.AND P1, PT, R11.reuse, 0x2, PT ;  /* 0x000000020b00780c */ /* 0x040fe20003f25270 */
[----:B------:R-:W-:Y:S01]  /*3e10*/  @!PT LDS RZ, [RZ] ;  /* 0x00000000fffff984 */ /* 0x000fe20000000800 */
[----:B------:R-:W-:Y:S01]  /*3e20*/  @!PT LDS RZ, [RZ] ;  /* 0x00000000fffff984 */ /* 0x000fe20000000800 */
[----:B------:R-:W-:Y:S01]  /*3e30*/  @!PT LDS RZ, [RZ] ;  /* 0x00000000fffff984 */ /* 0x000fe20000000800 */
[----:B------:R-:W-:Y:S01]  /*3e40*/  @!PT LDS RZ, [RZ] ;  /* 0x00000000fffff984 */ /* 0x000fe20000000800 */
[----:B------:R3:W-:Y:S06]  /*3e50*/  MEMBAR.ALL.CTA ;  /* 0x0000000000007992 */ /* 0x0007ec0000008000 */
[----:B---3--:R-:W3:Y:S01]  /*3e60*/  FENCE.VIEW.ASYNC.S ;  /* 0x00000000000073c6 */ /* 0x008ee20000000000 */
[----:B------:R-:W-:Y:S01]  /*3e70*/  SEL R11, R11, RZ, P1 ;  /* 0x000000ff0b0b7207 */ /* 0x000fe20000800000 */
[----:B---3--:R3:W-:Y:S01]  /*3e80*/  SYNCS.ARRIVE.TRANS64.RED.A1T0 RZ, [R2+URZ], RZ ;  /* 0x000000ff02ff79a7 */ /* 0x0087e200081004ff */
[----:B--2---:R-:W-:-:S02]  /*3e90*/  LOP3.LUT P3, RZ, R6, 0x1, RZ, 0xc0, !PT ;  /* 0x0000000106ff7812 */ /* 0x004fc4000786c0ff */
[----:B------:R-:W-:-:S04]  /*3ea0*/  SEL R4, RZ, 0x1, P1 ;  /* 0x00000001ff047807 */ /* 0x000fc80000800000 */
[----:B------:R-:W-:Y:S02]  /*3eb0*/  LOP3.LUT R10, R10, R4, RZ, 0x3c, !PT ;  /* 0x000000040a0a7212 */ /* 0x000fe400078e3cff */
[----:B---3--:R-:W-:-:S04]  /*3ec0*/  SEL R2, RZ, 0x1, P0 ;  /* 0x00000001ff027807 */ /* 0x008fc80000000000 */
[----:B------:R-:W-:Y:S01]  /*3ed0*/  LOP3.LUT R9, R9, R2, RZ, 0x3c, !PT ;  /* 0x0000000209097212 */ /* 0x000fe200078e3cff */
[----:B------:R-:W-:Y:S06]  /*3ee0*/  @P3 BRA `(.L_x_75) ;  /* 0xfffffffc002c3947 */ /* 0x000fec000383ffff */
[----:B------:R-:W-:Y:S01]  /*3ef0*/  ULEA UR4, UR5, UR6, 0x3 ;  /* 0x0000000605047291 */ /* 0x000fe2000f8e18ff */
[----:B------:R-:W-:-:S08]  /*3f00*/  SHF.L.U32 R2, R12, 0x1f, RZ ;  /* 0x0000001f0c027819 */ /* 0x000fd000000006ff */
[----:B------:R-:W2:Y:S02]  /*3f10*/  SYNCS.PHASECHK.TRANS64 P0, [UR4+0x1e0], R2 ;  /* 0x0001e002ff0075a7 */ /* 0x000ea40008001004 */
[----:B--2---:R-:W-:Y:S05]  /*3f20*/  @P0 BRA `(.L_x_76) ;  /* 0x0000000000080947 */ /* 0x004fea0003800000 */
[----:B------:R-:W2:Y:S02]  /*3f30*/  SYNCS.PHASECHK.TRANS64.TRYWAIT P0, [UR4+0x1e0], R2 ;  /* 0x0001e002ff0075a7 */ /* 0x000ea40008001104 */
[----:B--2---:R-:W-:Y:S05]  /*3f40*/  @!P0 BRA `(.L_x_77) ;  /* 0x0000004400988947 */ /* 0x004fea0003800000 */
.L_x_76:
[----:B------:R-:W-:-:S04]  /*3f50*/  UIADD3 UR7, UPT, UPT, UR5, 0x1, URZ ;  /* 0x0000000105077890 */ /* 0x000fc8000fffe0ff */
[----:B------:R-:W-:-:S04]  /*3f60*/  UISETP.NE.AND UP0, UPT, UR7, 0x2, UPT ;  /* 0x000000020700788c */ /* 0x000fc8000bf05270 */
[----:B------:R-:W-:Y:S02]  /*3f70*/  USEL UR8, URZ, 0x1, UP0 ;  /* 0x00000001ff087887 */ /* 0x000fe40008000000 */
[----:B------:R-:W-:-:S04]  /*3f80*/  USEL UR7, UR7, URZ, UP0 ;  /* 0x000000ff07077287 */ /* 0x000fc80008000000 */
[----:B------:R-:W-:Y:S01]  /*3f90*/  ULEA UR7, UR7, UR6, 0x3 ;  /* 0x0000000607077291 */ /* 0x000fe2000f8e18ff */
[----:B--2---:R-:W-:-:S04]  /*3fa0*/  LOP3.LUT R2, R12, UR8, RZ, 0x3c, !PT ;  /* 0x000000080c027c12 */ /* 0x004fc8000f8e3cff */
[----:B------:R-:W-:-:S04]  /*3fb0*/  SHF.L.U32 R0, R2, 0x1f, RZ ;  /* 0x0000001f02007819 */ /* 0x000fc800000006ff */
[----:B------:R-:W2:Y:S02]  /*3fc0*/  SYNCS.PHASECHK.TRANS64 P0, [UR7+0x1e0], R0 ;  /* 0x0001e000ff0075a7 */ /* 0x000ea40008001007 */
[----:B-12---:R-:W-:Y:S05]  /*3fd0*/  @P0 EXIT ;  /* 0x000000000000094d */ /* 0x006fea0003800000 */
[----:B------:R-:W-:Y:S02]  /*3fe0*/  SHF.L.U32 R2, R2, 0x1f, RZ ;  /* 0x0000001f02027819 */ /* 0x000fe400000006ff */
[----:B------:R-:W-:-:S07]  /*3ff0*/  MOV R0, UR7 ;  /* 0x0000000700007c02 */ /* 0x000fce0008000f00 */
.L_x_78:
[----:B-1----:R1:W2:Y:S02]  /*4000*/  SYNCS.PHASECHK.TRANS64.TRYWAIT P0, [R0+URZ+0x1e0], R2 ;  /* 0x0001e002000075a7 */ /* 0x0022a400080011ff */
[----:B--2---:R-:W-:Y:S05]  /*4010*/  @!P0 NANOSLEEP.SYNCS 0x989680 ;  /* 0x009896800000895d */ /* 0x004fea0003900000 */
[----:B------:R-:W2:Y:S02]  /*4020*/  @!P0 SYNCS.PHASECHK.TRANS64 P0, [R0+URZ+0x1e0], R2 ;  /* 0x0001e002000085a7 */ /* 0x000ea400080010ff */
[----:B--2---:R-:W-:Y:S05]  /*4030*/  @P0 EXIT ;  /* 0x000000000000094d */ /* 0x004fea0003800000 */
[----:B------:R-:W-:Y:S05]  /*4040*/  BRA `(.L_x_78) ;  /* 0xfffffffc00ec7947 */ /* 0x000fea000383ffff */
.L_x_71:
[----:B------:R-:W-:Y:S05]  /*4050*/  BRA.U UP4, `(.L_x_79) ;  /* 0x0000000d049c7547 */ /* 0x000fea000b800000 */
[----:B------:R-:W-:Y:S01]  /*4060*/  UMOV UR4, 0x40 ;  /* 0x0000004000047882 */ /* 0x000fe20000000000 */
[----:B------:R-:W-:Y:S01]  /*4070*/  NOP ;  /* 0x0000000000007918 */ /* 0x000fe20000000000 */
[----:B------:R-:W-:Y:S01]  /*4080*/  ULEA UR5, UR48, UR4, 0x18 ;  /* 0x0000000430057291 */ /* 0x000fe2000f8ec0ff */
[----:B------:R-:W-:Y:S02]  /*4090*/  UMOV UR6, 0x400 ;  /* 0x0000040000067882 */ /* 0x000fe40000000000 */
[----:B------:R-:W-:-:S06]  /*40a0*/  ULEA UR6, UR48, UR6, 0x18 ;  /* 0x0000000630067291 */ /* 0x000fcc000f8ec0ff */
[----:B------:R-:W2:Y:S02]  /*40b0*/  LDS.U8 R0, [UR5+0x1c] ;  /* 0x00001c05ff007984 */ /* 0x000ea40008000000 */
[----:B--2---:R-:W-:-:S13]  /*40c0*/  ISETP.NE.AND P0, PT, R0, RZ, PT ;  /* 0x000000ff0000720c */ /* 0x004fda0003f05270 */
[----:B------:R-:W-:Y:S05]  /*40d0*/  @P0 BRA `(.L_x_80) ;  /* 0x0000000000580947 */ /* 0x000fea0003800000 */
[----:B------:R-:W-:-:S13]  /*40e0*/  ELECT P0, URZ, PT ;  /* 0x0000000000ff782f */ /* 0x000fda0003800000 */
[----:B------:R-:W-:Y:S05]  /*40f0*/  @!P0 BRA `(.L_x_81) ;  /* 0x0000000000608947 */ /* 0x000fea0003800000 */
[----:B------:R-:W-:Y:S01]  /*4100*/  UMOV UR4, 0x10 ;  /* 0x0000001000047882 */ /* 0x000fe20000000000 */
[----:B------:R-:W-:Y:S01]  /*4110*/  HFMA2 R0, -RZ, RZ, 0, 5.9604644775390625e-08 ;  /* 0x00000001ff007431 */ /* 0x000fe200000001ff */
[----:B------:R-:W-:-:S03]  /*4120*/  MOV R3, 0xffff ;  /* 0x0000ffff00037802 */ /* 0x000fc60000000f00 */
[----:B------:R-:W-:Y:S04]  /*4130*/  DEPBAR.LE SB2, 0x36 ;  /* 0x0000ad800000791a */ /* 0x000fe80000000000 */
[----:B------:R-:W2:Y:S02]  /*4140*/  UTCATOMSWS.FIND_AND_SET.ALIGN UP0, UR4, UR4 ;  /* 0x00000004000475e3 */ /* 0x000ea40008000800 */
[----:B--2---:R-:W-:Y:S01]  /*4150*/  MOV R4, UR4 ;  /* 0x0000000400047c02 */ /* 0x004fe20008000f00 */
[----:B------:R-:W-:Y:S06]  /*4160*/  BRA.U UP0, `(.L_x_82) ;  /* 0x0000000100187547 */ /* 0x000fec000b800000 */
.L_x_83:
[----:B------:R-:W-:Y:S05]  /*4170*/  NANOSLEEP 0x64 ;  /* 0x000000640000795d */ /* 0x000fea0003800000 */
[----:B------:R-:W-:-:S05]  /*4180*/  UMOV UR4, 0x10 ;  /* 0x0000001000047882 */ /* 0x000fca0000000000 */
[----:B------:R-:W-:Y:S04]  /*4190*/  DEPBAR.LE SB2, 0x36 ;  /* 0x0000ad800000791a */ /* 0x000fe80000000000 */
[----:B------:R-:W2:Y:S02]  /*41a0*/  UTCATOMSWS.FIND_AND_SET.ALIGN UP0, UR4, UR4 ;  /* 0x00000004000475e3 */ /* 0x000ea40008000800 */
[----:B--2---:R-:W-:Y:S01]  /*41b0*/  MOV R4, UR4 ;  /* 0x0000000400047c02 */ /* 0x004fe20008000f00 */
[----:B------:R-:W-:Y:S05]  /*41c0*/  BRA.U !UP0, `(.L_x_83) ;  /* 0xfffffffd08e87547 */ /* 0x000fea000b83ffff */
.L_x_82:
[-C--:B------:R-:W-:Y:S02]  /*41d0*/  SHF.L.U32 R3, R3, R4.reuse, RZ ;  /* 0x0000000403037219 */ /* 0x080fe400000006ff */
[----:B------:R-:W-:Y:S01]  /*41e0*/  SHF.L.U32 R0, R0, R4, RZ ;  /* 0x0000000400007219 */ /* 0x000fe200000006ff */
[----:B------:R-:W-:Y:S02]  /*41f0*/  IMAD.SHL.U32 R4, R4, 0x20, RZ ;  /* 0x0000002004047824 */ /* 0x000fe400078e00ff */
[----:B------:R2:W-:Y:S04]  /*4200*/  ATOMS.OR RZ, [UR5+0x14], R3 ;  /* 0x00001403ffff798c */ /* 0x0005e8000b000005 */
[----:B------:R2:W-:Y:S04]  /*4210*/  ATOMS.OR RZ, [UR5+0x18], R0 ;  /* 0x00001800ffff798c */ /* 0x0005e8000b000005 */
[----:B------:R2:W-:Y:S01]  /*4220*/  STS [UR6+0x280], R4 ;  /* 0x00028004ff007988 */ /* 0x0005e20008000806 */
[----:B------:R-:W-:Y:S05]  /*4230*/  BRA `(.L_x_81) ;  /* 0x0000000000107947 */ /* 0x000fea0003800000 */
.L_x_80:
[----:B------:R-:W-:Y:S02]  /*4240*/  MOV R0, 0xffffffff ;  /* 0xffffffff00007802 */ /* 0x000fe40000000f00 */
[----:B------:R-:W-:-:S03]  /*4250*/  MOV R4, 0x4280 ;  /* 0x0000428000047802 */ /* 0x000fc60000000f00 */
[----:B------:R2:W-:Y:S04]  /*4260*/  STS [UR6+0x280], R0 ;  /* 0x00028000ff007988 */ /* 0x0005e80008000806 */
[----:B-12--5:R-:W-:Y:S05]  /*4270*/  CALL.REL.NOINC `($__internal_1_$__cuda_sm10x_tcgen05_guardrail_trap_phase_invalid_during_alloc) ;  /* 0x0000004800187944 */ /* 0x026fea0003c00000 */
.L_x_81:
[----:B------:R-:W-:Y:S05]  /*4280*/  WARPSYNC.ALL ;  /* 0x0000000000007948 */ /* 0x000fea0003800000 */
[----:B------:R-:W3:Y:S01]  /*4290*/  S2UR UR4, SR_CgaCtaId ;  /* 0x00000000000479c3 */ /* 0x000ee20000008800 */
[----:B------:R-:W-:Y:S01]  /*42a0*/  UMOV UR17, 0x400 ;  /* 0x0000040000117882 */ /* 0x000fe20000000000 */
[----:B------:R-:W-:-:S06]  /*42b0*/  NOP ;  /* 0x0000000000007918 */ /* 0x000fcc0000000000 */
[----:B------:R-:W-:Y:S06]  /*42c0*/  BAR.ARV 0x6, 0xa0 ;  /* 0x0182800000007b1d */ /* 0x000fec0000002000 */
[----:B------:R-:W4:Y:S01]  /*42d0*/  LDCU UR5, c[0x0][0x38c] ;  /* 0x00007180ff0577ac */ /* 0x000f220008000800 */
[----:B------:R-:W-:Y:S01]  /*42e0*/  LOP3.LUT R2, R2, 0xffff, RZ, 0xc0, !PT ;  /* 0x0000ffff02027812 */ /* 0x000fe200078ec0ff */
[----:B------:R-:W-:Y:S01]  /*42f0*/  IMAD.MOV.U32 R11, RZ, RZ, 0x1 ;  /* 0x00000001ff0b7424 */ /* 0x000fe200078e00ff */
[----:B------:R-:W-:Y:S01]  /*4300*/  CS2R R8, SRZ ;  /* 0x0000000000087805 */ /* 0x000fe2000001ff00 */
[----:B------:R-:W1:Y:S01]  /*4310*/  LDCU UR8, c[0x0][0x38c] ;  /* 0x00007180ff0877ac */ /* 0x000e620008000800 */
[----:B------:R-:W-:Y:S01]  /*4320*/  R2UR UR19, R2 ;  /* 0x00000000021372ca */ /* 0x000fe200000e0000 */
[----:B------:R-:W-:Y:S01]  /*4330*/  IMAD.MOV.U32 R10, RZ, RZ, RZ ;  /* 0x000000ffff0a7224 */ /* 0x000fe200078e00ff */
[----:B------:R-:W-:Y:S01]  /*4340*/  UMOV UR22, URZ ;  /* 0x000000ff00167c82 */ /* 0x000fe20008000000 */
[----:B------:R-:W-:Y:S01]  /*4350*/  UMOV UR14, URZ ;  /* 0x000000ff000e7c82 */ /* 0x000fe20008000000 */
[----:B---3--:R-:W-:Y:S01]  /*4360*/  ULEA UR17, UR4, UR17, 0x18 ;  /* 0x0000001104117291 */ /* 0x008fe2000f8ec0ff */
[----:B------:R-:W-:Y:S01]  /*4370*/  UMOV UR26, 0x0 ;  /* 0x00000000001a7882 */ /* 0x000fe20000000000 */
[----:B------:R-:W-:-:S02]  /*4380*/  UMOV UR27, 0x41004a0 ;  /* 0x041004a0001b7882 */ /* 0x000fc40000000000 */
[----:B------:R-:W-:Y:S02]  /*4390*/  UIADD3 UR6, UPT, UPT, UR17, 0x2600, URZ ;  /* 0x0000260011067890 */ /* 0x000fe4000fffe0ff */
[----:B------:R-:W-:Y:S02]  /*43a0*/  UIADD3 UR7, UPT, UPT, UR17, 0x1d600, URZ ;  /* 0x0001d60011077890 */ /* 0x000fe4000fffe0ff */
[----:B----4-:R-:W-:Y:S01]  /*43b0*/  UIADD3 UR5, UPT, UPT, UR5, 0x3f, URZ ;  /* 0x0000003f05057890 */ /* 0x010fe2000fffe0ff */
[----:B--2---:R-:W2:Y:S01]  /*43c0*/  LDS R0, [UR17+0x280] ;  /* 0x00028011ff007984 */ /* 0x004ea20008000800 */
[----:B------:R-:W-:Y:S02]  /*43d0*/  USHF.R.U32.HI UR6, URZ, 0x4, UR6 ;  /* 0x00000004ff067899 */ /* 0x000fe40008011606 */
[----:B------:R-:W-:Y:S02]  /*43e0*/  USHF.R.S32.HI UR4, URZ, 0x1f, UR5 ;  /* 0x0000001fff047899 */ /* 0x000fe40008011405 */
[----:B------:R-:W-:-:S02]  /*43f0*/  ULOP3.LUT UR6, UR6, 0x3fff, URZ, 0xc0, !UPT ;  /* 0x00003fff06067892 */ /* 0x000fc4000f8ec0ff */
[----:B------:R-:W-:Y:S02]  /*4400*/  ULEA.HI UR4, UR4, UR5, URZ, 0x6 ;  /* 0x0000000504047291 */ /* 0x000fe4000f8f30ff */
[----:B------:R-:W-:Y:S02]  /*4410*/  USHF.R.U32.HI UR5, URZ, 0x4, UR7 ;  /* 0x00000004ff057899 */ /* 0x000fe40008011607 */
[----:B------:R-:W-:Y:S02]  /*4420*/  USHF.R.S32.HI UR28, URZ, 0x6, UR4 ;  /* 0x00000006ff1c7899 */ /* 0x000fe40008011404 */
[----:B------:R-:W-:Y:S02]  /*4430*/  ULOP3.LUT UR5, UR5, 0x3fff, URZ, 0xc0, !UPT ;  /* 0x00003fff05057892 */ /* 0x000fe4000f8ec0ff */
[----:B------:R-:W-:Y:S02]  /*4440*/  UISETP.LT.AND UP0, UPT, UR28, 0x1, UPT ;  /* 0x000000011c00788c */ /* 0x000fe4000bf01270 */
[----:B------:R-:W-:-:S02]  /*4450*/  ULOP3.LUT UR20, UR6, 0x10000, URZ, 0xfc, !UPT ;  /* 0x0001000006147892 */ /* 0x000fc4000f8efcff */
[----:B------:R-:W-:Y:S02]  /*4460*/  USEL UR29, UR28, 0x1, !UP0 ;  /* 0x000000011c1d7887 */ /* 0x000fe4000c000000 */
[----:B------:R-:W-:Y:S02]  /*4470*/  ULOP3.LUT UR21, UR5, 0x10000, URZ, 0xfc, !UPT ;  /* 0x0001000005157892 */ /* 0x000fe4000f8efcff */
[----:B------:R-:W-:Y:S02]  /*4480*/  UIADD3 UR29, UPT, UPT, -UR29, URZ, URZ ;  /* 0x000000ff1d1d7290 */ /* 0x000fe4000fffe1ff */
[----:B-1----:R-:W-:Y:S01]  /*4490*/  UISETP.GE.AND UP4, UPT, UR8, 0x1, UPT ;  /* 0x000000010800788c */ /* 0x002fe2000bf86270 */
[----:B------:R-:W-:Y:S01]  /*44a0*/  UMOV UR24, 0x0 ;  /* 0x0000000000187882 */ /* 0x000fe20000000000 */
[----:B------:R-:W-:Y:S01]  /*44b0*/  UMOV UR25, 0x41004a0 ;  /* 0x041004a000197882 */ /* 0x000fe20000000000 */
[----:B--2---:R-:W-:-:S15]  /*44c0*/  R2UR UR30, R0 ;  /* 0x00000000001e72ca */ /* 0x004fde00000e0000 */
.L_x_90:
[----:B------:R-:W-:Y:S02]  /*44d0*/  LEA R0, R10, UR17, 0x3 ;  /* 0x000000110a007c11 */ /* 0x000fe4000f8e18ff */
[----:B------:R-:W-:Y:S02]  /*44e0*/  SHF.L.U32 R2, R9, 0x1f, RZ ;  /* 0x0000001f09027819 */ /* 0x000fe400000006ff */
[----:B------:R-:W-:Y:S01]  /*44f0*/  PLOP3.LUT P0, PT, PT, PT, UP4, 0x80, 0x8 ;  /* 0x000000000008781c */ /* 0x000fe20003f0f048 */
[----:B------:R-:W-:Y:S01]  /*4500*/  VIADD R3, R0, 0x1e0 ;  /* 0x000001e000037836 */ /* 0x000fe20000000000 */
[----:B-1----:R-:W1:Y:S02]  /*4510*/  SYNCS.PHASECHK.TRANS64.TRYWAIT P1, [R0+URZ+0x1d0], R2 ;  /* 0x0001d002000075a7 */ /* 0x002e6400080211ff */
[----:B-1-3--:R-:W-:Y:S09]  /*4520*/  @!P1 BRA `(.L_x_84) ;  /* 0x0000004000389947 */ /* 0x00aff20003800000 */
.L_x_187:
[----:B------:R-:W-:Y:S01]  /*4530*/  LEA R4, R10, UR17, 0x4 ;  /* 0x000000110a047c11 */ /* 0x000fe2000f8e20ff */
[----:B------:R-:W-:Y:S01]  /*4540*/  @UP4 ULEA UR4, UR14, UR17, 0x3 ;  /* 0x000000110e044291 */ /* 0x000fe2000f8e18ff */
[----:B------:R-:W-:Y:S01]  /*4550*/  PLOP3.LUT P2, PT, PT, PT, PT, 0x80, 0x8 ;  /* 0x000000000008781c */ /* 0x000fe20003f4f070 */
[----:B------:R-:W-:Y:S01]  /*4560*/  ULEA UR23, UR22, UR17, 0x3 ;  /* 0x0000001116177291 */ /* 0x000fe2000f8e18ff */
[----:B------:R-:W-:Y:S02]  /*4570*/  PRMT R3, RZ, 0x654, R3 ;  /* 0x00000654ff037816 */ /* 0x000fe40000000003 */
[----:B------:R-:W2:Y:S01]  /*4580*/  LDS.128 R4, [R4+0x260] ;  /* 0x0002600004047984 */ /* 0x000ea20000000c00 */
[----:B-1----:R-:W-:Y:S02]  /*4590*/  @P0 SHF.L.U32 R2, R8, 0x1f, RZ ;  /* 0x0000001f08020819 */ /* 0x002fe400000006ff */
[----:B------:R-:W-:Y:S01]  /*45a0*/  SHF.L.U32 R0, R11, 0x1f, RZ ;  /* 0x0000001f0b007819 */ /* 0x000fe200000006ff */
[----:B------:R-:W-:Y:S01]  /*45b0*/  @!PT LDS RZ, [RZ] ;  /* 0x00000000fffff984 */ /* 0x000fe20000000800 */
[----:B------:R-:W-:Y:S01]  /*45c0*/  @!PT LDS RZ, [RZ] ;  /* 0x00000000fffff984 */ /* 0x000fe20000000800 */
[----:B------:R-:W-:Y:S01]  /*45d0*/  @!PT LDS RZ, [RZ] ;  /* 0x00000000fffff984 */ /* 0x000fe20000000800 */
[----:B------:R-:W-:Y:S01]  /*45e0*/  @!PT LDS RZ, [RZ] ;  /* 0x00000000fffff984 */ /* 0x000fe20000000800 */
[----:B------:R1:W-:Y:S06]  /*45f0*/  MEMBAR.ALL.CTA ;  /* 0x0000000000007992 */ /* 0x0003ec0000008000 */
[----:B-1----:R-:W1:Y:S02]  /*4600*/  FENCE.VIEW.ASYNC.S ;  /* 0x00000000000073c6 */ /* 0x002e640000000000 */
[----:B-1----:R1:W-:Y:S01]  /*4610*/  SYNCS.ARRIVE.TRANS64.RED.A1T0 RZ, [R3+URZ], RZ ;  /* 0x000000ff03ff79a7 */ /* 0x0023e200081004ff */
[----:B------:R1:W3:Y:S01]  /*4620*/  @P0 SYNCS.PHASECHK.TRANS64.TRYWAIT P2, [UR4], R2 ;  /* 0x00000002ff0005a7 */ /* 0x0002e20008041104 */
[----:B------:R-:W-:Y:S01]  /*4630*/  ULEA.HI UR4, UR22, UR22, URZ, 0x1 ;  /* 0x0000001616047291 */ /* 0x000fe2000f8f08ff */
[----:B--2---:R-:W-:-:S03]  /*4640*/  LOP3.LUT P1, RZ, R6, 0x1, RZ, 0xc0, !PT ;  /* 0x0000000106ff7812 */ /* 0x004fc6000782c0ff */
[----:B------:R-:W-:Y:S02]  /*4650*/  USHF.L.U32 UR18, UR4, 0x5, URZ ;  /* 0x0000000504127899 */ /* 0x000fe400080006ff */
[----:B------:R-:W-:Y:S02]  /*4660*/  ULOP3.LUT UR4, UR4, 0xffe, URZ, 0xc0, !UPT ;  /* 0x00000ffe04047892 */ /* 0x000fe4000f8ec0ff */
[----:B------:R-:W-:Y:S02]  /*4670*/  ULOP3.LUT UR18, UR18, 0xffffffc0, URZ, 0xc0, !UPT ;  /* 0xffffffc012127892 */ /* 0x000fe4000f8ec0ff */
[----:B------:R-:W-:Y:S02]  /*4680*/  UIADD3 UR4, UPT, UPT, -UR4, UR22, URZ ;  /* 0x0000001604047290 */ /* 0x000fe4000fffe1ff */
[----:B------:R-:W-:Y:S01]  /*4690*/  UIADD3 UR18, UPT, UPT, UR30, UR18, URZ ;  /* 0x000000121e127290 */ /* 0x000fe2000fffe0ff */
[----:B------:R-:W2:Y:S03]  /*46a0*/  SYNCS.PHASECHK.TRANS64.TRYWAIT P0, [UR23+0x210], R0 ;  /* 0x00021000ff0075a7 */ /* 0x000ea60008001117 */
[----:B------:R-:W-:Y:S01]  /*46b0*/  ULEA UR18, UR4, UR18, 0x14 ;  /* 0x0000001204127291 */ /* 0x000fe2000f8ea0ff */
[----:B-123--:R-:W-:Y:S11]  /*46c0*/  @!P0 BRA `(.L_x_85) ;  /* 0x0000003c00e48947 */ /* 0x00eff60003800000 */
.L_x_189:
[----:B------:R-:W-:Y:S01]  /*46d0*/  IADD3 R10, PT, PT, R10, 0x1, RZ ;  /* 0x000000010a0a7810 */ /* 0x000fe20007ffe0ff */
[----:B------:R-:W-:Y:S06]  /*46e0*/  BRA.U !UP4, `(.L_x_86) ;  /* 0x000000010c987547 */ /* 0x000fec000b800000 */
[----:B------:R-:W-:Y:S01]  /*46f0*/  UPLOP3.LUT UP2, UPT, UPT, UPT, UPT, 0x40, 0x4 ;  /* 0x000000000004789c */ /* 0x000fe20003f4e870 */
[----:B------:R-:W-:Y:S01]  /*4700*/  UMOV UR16, UR29 ;  /* 0x0000001d00107c82 */ /* 0x000fe20008000000 */
[----:B------:R-:W-:Y:S01]  /*4710*/  UMOV UR15, UR28 ;  /* 0x0000001c000f7c82 */ /* 0x000fe20008000000 */
[----:B------:R-:W-:-:S08]  /*4720*/  UMOV UR6, UR14 ;  /* 0x0000000e00067c82 */ /* 0x000fd00008000000 */
.L_x_89:
[----:B------:R-:W-:Y:S02]  /*4730*/  UIADD3 UR16, UPT, UPT, UR16, 0x1, URZ ;  /* 0x0000000110107890 */ /* 0x000fe4000fffe0ff */
[----:B--2---:R-:W-:Y:S02]  /*4740*/  ULEA UR5, UR6, UR17, 0x3 ;  /* 0x0000001106057291 */ /* 0x004fe4000f8e18ff */
[----:B------:R-:W-:Y:S01]  /*4750*/  UISETP.NE.AND UP3, UPT, UR16, URZ, UPT ;  /* 0x000000ff1000728c */ /* 0x000fe2000bf65270 */
[----:B---3--:R-:W-:Y:S10]  /*4760*/  @P2 BRA `(.L_x_87) ;  /* 0x00000000000c2947 */ /* 0x008ff40003800000 */
[----:B-1----:R-:W-:Y:S04]  /*4770*/  SHF.L.U32 R2, R8, 0x1f, RZ ;  /* 0x0000001f08027819 */ /* 0x002fe800000006ff */
[----:B------:R-:W1:Y:S02]  /*4780*/  SYNCS.PHASECHK.TRANS64.TRYWAIT P0, [UR5], R2 ;  /* 0x00000002ff0075a7 */ /* 0x000e640008001105 */
[----:B-1----:R-:W-:Y:S05]  /*4790*/  @!P0 BRA `(.L_x_88) ;  /* 0x0000003c00c88947 */ /* 0x002fea0003800000 */
.L_x_87:
[----:B------:R-:W-:Y:S01]  /*47a0*/  UISETP.NE.AND UP0, UPT, UR15, 0x1, UPT ;  /* 0x000000010f00788c */ /* 0x000fe2000bf05270 */
[----:B------:R-:W-:Y:S01]  /*47b0*/  PLOP3.LUT P2, PT, PT, PT, PT, 0x80, 0x8 ;  /* 0x000000000008781c */ /* 0x000fe20003f4f070 */
[----:B------:R-:W-:Y:S02]  /*47c0*/  UIADD3 UR4, UPT, UPT, UR6, 0x1, URZ ;  /* 0x0000000106047890 */ /* 0x000fe4000fffe0ff */
[----:B------:R-:W-:Y:S02]  /*47d0*/  ULEA UR12, UR6, UR21, 0x8 ;  /* 0x00000015060c7291 */ /* 0x000fe4000f8e40ff */
[----:B------:R-:W-:Y:S01]  /*47e0*/  UISETP.NE.AND UP1, UPT, UR4, 0x1b, UPT ;  /* 0x0000001b0400788c */ /* 0x000fe2000bf25270 */
[----:B------:R-:W-:Y:S01]  /*47f0*/  PLOP3.LUT P0, PT, PT, PT, UP0, 0x80, 0x8 ;  /* 0x000000000008781c */ /* 0x000fe20003f0f008 */
[----:B------:R-:W-:Y:S02]  /*4800*/  UIADD3 UR10, UPT, UPT, UR12, 0x2, URZ ;  /* 0x000000020c0a7890 */ /* 0x000fe4000fffe0ff */
[----:B------:R-:W-:Y:S02]  /*4810*/  USEL UR7, URZ, 0x1, UP1 ;  /* 0x00000001ff077887 */ /* 0x000fe40008800000 */
[----:B------:R-:W-:Y:S02]  /*4820*/  USEL UR14, UR4, URZ, UP1 ;  /* 0x000000ff040e7287 */ /* 0x000fe40008800000 */
[----:B------:R-:W-:Y:S02]  /*4830*/  UIADD3 UR15, UPT, UPT, UR15, -0x1, URZ ;  /* 0xffffffff0f0f7890 */ /* 0x000fe4000fffe0ff */
[----:B------:R-:W-:Y:S01]  /*4840*/  @UP0 ULEA UR4, UR14, UR17, 0x3 ;  /* 0x000000110e040291 */ /* 0x000fe2000f8e18ff */
[----:B------:R-:W-:Y:S01]  /*4850*/  LOP3.LUT R8, R8, UR7, RZ, 0x3c, !PT ;  /* 0x0000000708087c12 */ /* 0x000fe2000f8e3cff */
[----:B------:R-:W-:Y:S01]  /*4860*/  UIADD3 UR7, UPT, UPT, UR5, 0xd8, URZ ;  /* 0x000000d805077890 */ /* 0x000fe2000fffe0ff */
[----:B------:R-:W-:Y:S02]  /*4870*/  UMOV UR13, 0x80004020 ;  /* 0x80004020000d7882 */ /* 0x000fe40000000000 */
[----:B-1----:R-:W-:Y:S01]  /*4880*/  @P0 SHF.L.U32 R0, R8, 0x1f, RZ ;  /* 0x0000001f08000819 */ /* 0x002fe200000006ff */
[----:B------:R-:W-:Y:S01]  /*4890*/  UMOV UR5, 0x80004020 ;  /* 0x8000402000057882 */ /* 0x000fe20000000000 */
[----:B------:R-:W-:Y:S01]  /*48a0*/  UMOV UR11, 0x80004020 ;  /* 0x80004020000b7882 */ /* 0x000fe20000000000 */
[----:B------:R-:W-:Y:S01]  /*48b0*/  UMOV UR9, 0x80004020 ;  /* 0x8000402000097882 */ /* 0x000fe20000000000 */
[----:B------:R2:W3:Y:S01]  /*48c0*/  @P0 SYNCS.PHASECHK.TRANS64.TRYWAIT P2, [UR4], R0 ;  /* 0x00000000ff0005a7 */ /* 0x0004e20008041104 */
[----:B------:R-:W-:Y:S03]  /*48d0*/  ULEA UR4, UR6, UR20, 0x8 ;  /* 0x0000001406047291 */ /* 0x000fe6000f8e40ff */
[----:B------:R-:W-:Y:S01]  /*48e0*/  UMOV UR6, UR14 ;  /* 0x0000000e00067c82 */ /* 0x000fe20008000000 */
[----:B------:R-:W-:Y:S05]  /*48f0*/  UIADD3 UR8, UPT, UPT, UR4, 0x2, URZ ;  /* 0x0000000204087890 */ /* 0x000fea000fffe0ff */
[----:B------:R2:W-:Y:S01]  /*4900*/  UTCIMMA gdesc[UR4], gdesc[UR12], tmem[UR18], tmem[UR26], idesc[UR27], UP2 ;  /* 0x00ff1a0c040075ea */ /* 0x0005e20009000112 */
[----:B------:R-:W-:Y:S03]  /*4910*/  UPLOP3.LUT UP2, UPT, UPT, UPT, UPT, 0x80, 0x8 ;  /* 0x000000000008789c */ /* 0x000fe60003f4f070 */
[----:B------:R2:W-:Y:S01]  /*4920*/  UTCIMMA gdesc[UR8], gdesc[UR10], tmem[UR18], tmem[UR24], idesc[UR25], UPT ;  /* 0x00ff180a080075ea */ /* 0x0005e2000b800112 */
[----:B------:R2:W-:Y:S01]  /*4930*/  UTCBAR.MULTICAST [UR7], URZ, UR19 ;  /* 0x000000ff070073e9 */ /* 0x0005e20008000813 */
[----:B------:R-:W-:Y:S06]  /*4940*/  BRA.U UP3, `(.L_x_89) ;  /* 0xfffffffd03787547 */ /* 0x000fec000b83ffff */
.L_x_86:
[----:B--2---:R-:W-:Y:S01]  /*4950*/  UIADD3 UR4, UPT, UPT, UR22, 0x1, URZ ;  /* 0x0000000116047890 */ /* 0x004fe2000fffe0ff */
[C---:B------:R-:W-:Y:S01]  /*4960*/  ISETP.NE.AND P0, PT, R10.reuse, 0x2, PT ;  /* 0x000000020a00780c */ /* 0x040fe20003f05270 */
[----:B------:R-:W-:Y:S02]  /*4970*/  UIADD3 UR5, UPT, UPT, UR23, 0x1f0, URZ ;  /* 0x000001f017057890 */ /* 0x000fe4000fffe0ff */
[----:B------:R-:W-:Y:S01]  /*4980*/  UISETP.NE.AND UP0, UPT, UR4, 0x4, UPT ;  /* 0x000000040400788c */ /* 0x000fe2000bf05270 */
[----:B-1----:R-:W-:Y:S02]  /*4990*/  SEL R0, RZ, 0x1, P0 ;  /* 0x00000001ff007807 */ /* 0x002fe40000000000 */
[----:B------:R-:W-:Y:S01]  /*49a0*/  SEL R10, R10, RZ, P0 ;  /* 0x000000ff0a0a7207 */ /* 0x000fe20000000000 */
[----:B------:R-:W-:Y:S01]  /*49b0*/  USEL UR6, URZ, 0x1, UP0 ;  /* 0x00000001ff067887 */ /* 0x000fe20008000000 */
[----:B------:R-:W-:Y:S01]  /*49c0*/  LOP3.LUT R9, R9, R0, RZ, 0x3c, !PT ;  /* 0x0000000009097212 */ /* 0x000fe200078e3cff */
[----:B------:R-:W-:Y:S01]  /*49d0*/  USEL UR22, UR4, URZ, UP0 ;  /* 0x000000ff04167287 */ /* 0x000fe20008000000 */
[----:B------:R1:W-:Y:S03]  /*49e0*/  UTCBAR [UR5], URZ ;  /* 0x000000ff050073e9 */ /* 0x0003e600080000ff */
[----:B------:R-:W-:Y:S01]  /*49f0*/  LOP3.LUT R11, R11, UR6, RZ, 0x3c, !PT ;  /* 0x000000060b0b7c12 */ /* 0x000fe2000f8e3cff */
[----:B------:R-:W-:Y:S07]  /*4a00*/  @P1 BRA `(.L_x_90) ;  /* 0xfffffff800b01947 */ /* 0x000fee000383ffff */
[----:B------:R-:W2:Y:S01]  /*4a10*/  S2UR UR8, SR_CgaCtaId ;  /* 0x00000000000879c3 */ /* 0x000ea20000008800 */
[----:B------:R-:W-:Y:S01]  /*4a20*/  ELECT P0, URZ, PT ;  /* 0x0000000000ff782f */ /* 0x000fe20003800000 */
[----:B------:R-:W-:Y:S01]  /*4a30*/  IMAD.MOV.U32 R0, RZ, RZ, 0x1 ;  /* 0x00000001ff007424 */ /* 0x000fe200078e00ff */
[----:B------:R-:W-:Y:S01]  /*4a40*/  UIADD3 UR17, UPT, UPT, UR17, 0x210, URZ ;  /* 0x0000021011117890 */ /* 0x000fe2000fffe0ff */
[----:B------:R-:W-:Y:S01]  /*4a50*/  SHF.L.U32 R2, R11, 0x1f, RZ ;  /* 0x0000001f0b027819 */ /* 0x000fe200000006ff */
[----:B------:R-:W-:-:S03]  /*4a60*/  UMOV UR4, 0x40 ;  /* 0x0000004000047882 */ /* 0x000fc60000000000 */
[----:B------:R-:W-:Y:S01]  /*4a70*/  UVIRTCOUNT.DEALLOC.SMPOOL 0x80 ;  /* 0x000000800000784c */ /* 0x000fe20000000000 */
[----:B--2---:R-:W-:Y:S02]  /*4a80*/  ULEA UR8, UR8, UR4, 0x18 ;  /* 0x0000000408087291 */ /* 0x004fe4000f8ec0ff */
[----:B------:R-:W-:-:S07]  /*4a90*/  ULEA UR4, UR22, UR17, 0x3 ;  /* 0x0000001116047291 */ /* 0x000fce000f8e18ff */
[----:B------:R2:W-:Y:S02]  /*4aa0*/  @P0 STS.U8 [UR8+0x1c], R0 ;  /* 0x00001c00ff000988 */ /* 0x0005e40008000008 */
[----:B------:R-:W4:Y:S02]  /*4ab0*/  SYNCS.PHASECHK.TRANS64.TRYWAIT P0, [UR4], R2 ;  /* 0x00000002ff0075a7 */ /* 0x000f240008001104 */
[----:B--2-4-:R-:W-:Y:S05]  /*4ac0*/  @!P0 BRA `(.L_x_91) ;  /* 0x0000003c00148947 */ /* 0x014fea0003800000 */
.L_x_192:
[----:B------:R-:W-:-:S04]  /*4ad0*/  UIADD3 UR4, UPT, UPT, UR22, 0x1, URZ ;  /* 0x0000000116047890 */ /* 0x000fc8000fffe0ff */
[----:B------:R-:W-:-:S04]  /*4ae0*/  UISETP.NE.AND UP0, UPT, UR4, 0x4, UPT ;  /* 0x000000040400788c */ /* 0x000fc8000bf05270 */
[----:B------:R-:W-:Y:S02]  /*4af0*/  USEL UR6, URZ, 0x1, UP0 ;  /* 0x00000001ff067887 */ /* 0x000fe40008000000 */
[----:B------:R-:W-:-:S04]  /*4b00*/  USEL UR4, UR4, URZ, UP0 ;  /* 0x000000ff04047287 */ /* 0x000fc80008000000 */
[----:B-1----:R-:W-:Y:S01]  /*4b10*/  ULEA UR5, UR4, UR17, 0x3 ;  /* 0x0000001104057291 */ /* 0x002fe2000f8e18ff */
[----:B--2---:R-:W-:-:S04]  /*4b20*/  LOP3.LUT R2, R11, UR6, RZ, 0x3c, !PT ;  /* 0x000000060b027c12 */ /* 0x004fc8000f8e3cff */
[----:B------:R-:W-:-:S04]  /*4b30*/  SHF.L.U32 R3, R2, 0x1f, RZ ;  /* 0x0000001f02037819 */ /* 0x000fc800000006ff */
[----:B------:R-:W1:Y:S02]  /*4b40*/  SYNCS.PHASECHK.TRANS64.TRYWAIT P0, [UR5], R3 ;  /* 0x00000003ff0075a7 */ /* 0x000e640008001105 */
[----:B-1----:R-:W-:Y:S05]  /*4b50*/  @!P0 BRA `(.L_x_92) ;  /* 0x0000003c00088947 */ /* 0x002fea0003800000 */
.L_x_194:
        /* <DEDUP_REMOVED lines=9> */
.L_x_196:
[----:B------:R-:W-:-:S04]  /*4bf0*/  UIADD3 UR4, UPT, UPT, UR4, 0x1, URZ ;  /* 0x0000000104047890 */ /* 0x000fc8000fffe0ff */
[----:B------:R-:W-:-:S04]  /*4c00*/  UISETP.NE.AND UP0, UPT, UR4, 0x4, UPT ;  /* 0x000000040400788c */ /* 0x000fc8000bf05270 */
[----:B------:R-:W-:Y:S02]  /*4c10*/  USEL UR5, URZ, 0x1, UP0 ;  /* 0x00000001ff057887 */ /* 0x000fe40008000000 */
[----:B------:R-:W-:-:S04]  /*4c20*/  USEL UR4, UR4, URZ, UP0 ;  /* 0x000000ff04047287 */ /* 0x000fc80008000000 */
[----:B------:R-:W-:Y:S01]  /*4c30*/  ULEA UR4, UR4, UR17, 0x3 ;  /* 0x0000001104047291 */ /* 0x000fe2000f8e18ff */
[----:B------:R-:W-:-:S04]  /*4c40*/  LOP3.LUT R2, R2, UR5, RZ, 0x3c, !PT ;  /* 0x0000000502027c12 */ /* 0x000fc8000f8e3cff */
[----:B------:R-:W-:-:S04]  /*4c50*/  SHF.L.U32 R2, R2, 0x1f, RZ ;  /* 0x0000001f02027819 */ /* 0x000fc800000006ff */
[----:B------:R-:W2:Y:S02]  /*4c60*/  SYNCS.PHASECHK.TRANS64.TRYWAIT P0, [UR4], R2 ;  /* 0x00000002ff0075a7 */ /* 0x000ea40008001104 */
[----:B--2---:R-:W-:Y:S05]  /*4c70*/  @!P0 BRA `(.L_x_94) ;  /* 0x0000003800f08947 */ /* 0x004fea0003800000 */
.L_x_198:
[----:B------:R-:W-:Y:S01]  /*4c80*/  NOP ;  /* 0x0000000000007918 */ /* 0x000fe20000000000 */
[----:B-1----:R-:W1:Y:S01]  /*4c90*/  LDS R0, [UR8+0x14] ;  /* 0x00001408ff007984 */ /* 0x002e620008000800 */
[----:B------:R-:W-:Y:S01]  /*4ca0*/  ULOP3.LUT UR4, UR30, 0xffff, URZ, 0xc0, !UPT ;  /* 0x0000ffff1e047892 */ /* 0x000fe2000f8ec0ff */
[----:B------:R-:W-:Y:S01]  /*4cb0*/  UMOV UR5, 0xffff ;  /* 0x0000ffff00057882 */ /* 0x000fe20000000000 */
[----:B------:R-:W-:Y:S02]  /*4cc0*/  UMOV UR6, 0x1 ;  /* 0x0000000100067882 */ /* 0x000fe40000000000 */
[----:B------:R-:W-:-:S04]  /*4cd0*/  USHF.R.U32.HI UR4, URZ, 0x5, UR4 ;  /* 0x00000005ff047899 */ /* 0x000fc80008011604 */
[----:B------:R-:W-:Y:S02]  /*4ce0*/  USHF.L.U32 UR5, UR5, UR4, URZ ;  /* 0x0000000405057299 */ /* 0x000fe400080006ff */
[----:B------:R-:W-:-:S04]  /*4cf0*/  USHF.L.U32 UR4, UR6, UR4, URZ ;  /* 0x0000000406047299 */ /* 0x000fc800080006ff */
[----:B-1----:R-:W-:-:S04]  /*4d00*/  LOP3.LUT R0, R0, UR5, RZ, 0xc0, !PT ;  /* 0x0000000500007c12 */ /* 0x002fc8000f8ec0ff */
[----:B------:R-:W-:-:S13]  /*4d10*/  ISETP.NE.AND P0, PT, R0, UR5, PT ;  /* 0x0000000500007c0c */ /* 0x000fda000bf05270 */
[----:B------:R-:W-:Y:S05]  /*4d20*/  @P0 BRA `(.L_x_95) ;  /* 0x0000000000580947 */ /* 0x000fea0003800000 */
[----:B------:R-:W1:Y:S02]  /*4d30*/  LDS R0, [UR8+0x18] ;  /* 0x00001808ff007984 */ /* 0x000e640008000800 */
[----:B-1----:R-:W-:-:S04]  /*4d40*/  LOP3.LUT R0, R0, UR4, RZ, 0xc0, !PT ;  /* 0x0000000400007c12 */ /* 0x002fc8000f8ec0ff */
[----:B------:R-:W-:-:S13]  /*4d50*/  ISETP.NE.AND P0, PT, R0, UR4, PT ;  /* 0x0000000400007c0c */ /* 0x000fda000bf05270 */
[----:B------:R-:W-:Y:S05]  /*4d60*/  @P0 BRA `(.L_x_96) ;  /* 0x00000000003c0947 */ /* 0x000fea0003800000 */
[----:B------:R-:W1:Y:S01]  /*4d70*/  S2R R2, SR_LANEID ;  /* 0x0000000000027919 */ /* 0x000e620000000000 */
[----:B------:R-:W-:-:S06]  /*4d80*/  ULOP3.LUT UR5, URZ, UR5, URZ, 0x33, !UPT ;  /* 0x00000005ff057292 */ /* 0x000fcc000f8e33ff */
[----:B------:R-:W-:-:S04]  /*4d90*/  IMAD.U32 R0, RZ, RZ, UR5 ;  /* 0x00000005ff007e24 */ /* 0x000fc8000f8e00ff */
[----:B------:R2:W4:Y:S02]  /*4da0*/  REDUX UR7, R0 ;  /* 0x00000000000773c4 */ /* 0x0005240000000000 */
[----:B------:R1:W-:Y:S01]  /*4db0*/  UTCATOMSWS.AND URZ, UR5 ;  /* 0x0000000500ff79e3 */ /* 0x0003e20008000000 */
[----:B--2---:R-:W-:Y:S01]  /*4dc0*/  LOP3.LUT R0, RZ, UR4, RZ, 0x33, !PT ;  /* 0x00000004ff007c12 */ /* 0x004fe2000f8e33ff */
[----:B------:R-:W-:Y:S02]  /*4dd0*/  VOTEU.ANY UR4, UPT, PT ;  /* 0x0000000000047886 */ /* 0x000fe400038e0100 */
[----:B------:R-:W-:Y:S02]  /*4de0*/  UFLO.U32 UR4, UR4 ;  /* 0x00000004000472bd */ /* 0x000fe400080e0000 */
[----:B------:R-:W2:Y:S04]  /*4df0*/  REDUX UR6, R0 ;  /* 0x00000000000673c4 */ /* 0x000ea80000000000 */
[----:B-1----:R-:W-:-:S02]  /*4e00*/  ISETP.EQ.U32.AND P0, PT, R2, UR4, PT ;  /* 0x0000000402007c0c */ /* 0x002fc4000bf02070 */
[----:B----4-:R-:W-:-:S11]  /*4e10*/  MOV R2, UR7 ;  /* 0x0000000700027c02 */ /* 0x010fd60008000f00 */
[----:B------:R1:W-:Y:S01]  /*4e20*/  @P0 ATOMS.AND RZ, [UR8+0x14], R2 ;  /* 0x00001402ffff098c */ /* 0x0003e2000a800008 */
[----:B--2---:R-:W-:-:S05]  /*4e30*/  IMAD.U32 R0, RZ, RZ, UR6 ;  /* 0x00000006ff007e24 */ /* 0x004fca000f8e00ff */
[----:B------:R1:W-:Y:S01]  /*4e40*/  @P0 ATOMS.AND RZ, [UR8+0x18], R0 ;  /* 0x00001800ffff098c */ /* 0x0003e2000a800008 */
[----:B------:R-:W-:Y:S05]  /*4e50*/  BRA `(.L_x_97) ;  /* 0x0000000000147947 */ /* 0x000fea0003800000 */
.L_x_96:
[----:B------:R-:W-:Y:S02]  /*4e60*/  MOV R2, 0x4e80 ;  /* 0x00004e8000027802 */ /* 0x000fe40000000f00 */
[----:B---3-5:R-:W-:Y:S05]  /*4e70*/  CALL.REL.NOINC `($__internal_0_$__cuda_sm10x_tcgen05_guardrail_trap_col_being_dealloced_not_returned_by_alloc) ;  /* 0x0000003c000c7944 */ /* 0x028fea0003c00000 */
[----:B------:R-:W-:Y:S05]  /*4e80*/  BRA `(.L_x_97) ;  /* 0x0000000000087947 */ /* 0x000fea0003800000 */
.L_x_95:
[----:B------:R-:W-:Y:S02]  /*4e90*/  MOV R2, 0x4eb0 ;  /* 0x00004eb000027802 */ /* 0x000fe40000000f00 */
[----:B---3-5:R-:W-:Y:S05]  /*4ea0*/  CALL.REL.NOINC `($__internal_2_$__cuda_sm10x_tcgen05_guardrail_trap_unallocated_columns_being_dealloced) ;  /* 0x0000003c00187944 */ /* 0x028fea0003c00000 */
.L_x_97:
[----:B------:R-:W-:Y:S01]  /*4eb0*/  NOP ;  /* 0x0000000000007918 */ /* 0x000fe20000000000 */
[----:B------:R-:W-:Y:S05]  /*4ec0*/  EXIT ;  /* 0x000000000000794d */ /* 0x000fea0003800000 */
.L_x_79:
[----:B------:R-:W-:-:S09]  /*4ed0*/  UISETP.NE.OR UP0, UPT, UR22, 0x3, !UP3 ;  /* 0x000000031600788c */ /* 0x000fd2000df05670 */
[----:B------:R-:W-:Y:S05]  /*4ee0*/  BRA.U UP0, `(.L_x_98) ;  /* 0x0000000d00087547 */ /* 0x000fea000b800000 */
[----:B------:R-:W2:Y:S01]  /*4ef0*/  LDCU UR26, c[0x0][0x370] ;  /* 0x00006e00ff1a77ac */ /* 0x000ea20008000800 */
[----:B------:R-:W3:Y:S01]  /*4f00*/  LDC.64 R16, c[0x0][0x348] ;  /* 0x0000d200ff107b82 */ /* 0x000ee20000000a00 */
[----:B------:R-:W-:Y:S02]  /*4f10*/  HFMA2 R13, -RZ, RZ, 0, 0 ;  /* 0x00000000ff0d7431 */ /* 0x000fe400000001ff */
[----:B------:R-:W-:Y:S01]  /*4f20*/  IMAD.MOV.U32 R15, RZ, RZ, 0x1 ;  /* 0x00000001ff0f7424 */ /* 0x000fe200078e00ff */
[----:B------:R-:W2:Y:S01]  /*4f30*/  LDCU.128 UR28, c[0x0][0xb10] ;  /* 0x00016200ff1c77ac */ /* 0x000ea20008000c00 */
[----:B------:R-:W-:Y:S01]  /*4f40*/  IMAD.MOV.U32 R14, RZ, RZ, RZ ;  /* 0x000000ffff0e7224 */ /* 0x000fe200078e00ff */
[----:B------:R-:W-:Y:S01]  /*4f50*/  MOV R12, 0x1000 ;  /* 0x00001000000c7802 */ /* 0x000fe20000000f00 */
[----:B------:R-:W4:Y:S01]  /*4f60*/  LDCU UR25, c[0x0][0x374] ;  /* 0x00006e80ff1977ac */ /* 0x000f220008000800 */
[----:B------:R-:W1:Y:S01]  /*4f70*/  LDC.64 R2, c[0x0][0x888] ;  /* 0x00022200ff027b82 */ /* 0x000e620000000a00 */
[----:B------:R-:W4:Y:S01]  /*4f80*/  LDCU UR16, c[0x0][0xb0c] ;  /* 0x00016180ff1077ac */ /* 0x000f220008000800 */
[----:B------:R-:W3:Y:S06]  /*4f90*/  LDCU UR35, c[0x0][0xb20] ;  /* 0x00016400ff2377ac */ /* 0x000eec0008000800 */
[----:B------:R-:W1:Y:S01]  /*4fa0*/  LDC.64 R4, c[0x0][0x890] ;  /* 0x00022400ff047b82 */ /* 0x000e620000000a00 */
[----:B------:R-:W3:Y:S01]  /*4fb0*/  LDCU UR4, c[0x0][0xb30] ;  /* 0x00016600ff0477ac */ /* 0x000ee20008000800 */
[----:B------:R-:W-:Y:S01]  /*4fc0*/  UMOV UR17, 0x400 ;  /* 0x0000040000117882 */ /* 0x000fe20000000000 */
[----:B--2---:R-:W-:-:S02]  /*4fd0*/  UIMAD.WIDE.U32 UR32, UR26, UR28, URZ ;  /* 0x0000001c1a2072a5 */ /* 0x004fc4000f8e00ff */
[----:B----4-:R-:W-:Y:S02]  /*4fe0*/  UIMAD.WIDE.U32 UR6, UR25, UR31, URZ ;  /* 0x0000001f190672a5 */ /* 0x010fe4000f8e00ff */
[----:B------:R-:W-:Y:S02]  /*4ff0*/  ULEA UR17, UR48, UR17, 0x18 ;  /* 0x0000001130117291 */ /* 0x000fe4000f8ec0ff */
[----:B------:R-:W-:Y:S02]  /*5000*/  UPLOP3.LUT UP3, UPT, UPT, UPT, UPT, 0x40, 0x4 ;  /* 0x000000000004789c */ /* 0x000fe40003f6e870 */
[----:B------:R-:W-:Y:S01]  /*5010*/  UIADD3 UR5, UPT, UPT, UR17, 0x1b0, URZ ;  /* 0x000001b011057890 */ /* 0x000fe2000fffe0ff */
[----:B------:R-:W-:Y:S01]  /*5020*/  UMOV UR32, UR33 ;  /* 0x0000002100207c82 */ /* 0x000fe20008000000 */
[----:B------:R-:W-:Y:S01]  /*5030*/  UMOV UR27, UR7 ;  /* 0x00000007001b7c82 */ /* 0x000fe20008000000 */
[----:B------:R-:W-:Y:S02]  /*5040*/  UISETP.GE.AND UP0, UPT, UR40, 0x1, UPT ;  /* 0x000000012800788c */ /* 0x000fe4000bf06270 */
[----:B------:R-:W-:Y:S01]  /*5050*/  UISETP.NE.AND UP4, UPT, UR40, 0x1, UPT ;  /* 0x000000012800788c */ /* 0x000fe2000bf85270 */
[----:B------:R-:W2:Y:S01]  /*5060*/  LDCU.64 UR14, c[0x0][0xb28] ;  /* 0x00016500ff0e77ac */ /* 0x000ea20008000a00 */
[----:B------:R-:W-:-:S02]  /*5070*/  UISETP.NE.AND UP6, UPT, UR16, 0x1, UPT ;  /* 0x000000011000788c */ /* 0x000fc4000bfc5270 */
[----:B------:R-:W-:Y:S02]  /*5080*/  UISETP.NE.AND UP5, UPT, UR30, 0x1, UPT ;  /* 0x000000011e00788c */ /* 0x000fe4000bfa5270 */
[----:B------:R-:W-:Y:S02]  /*5090*/  UPRMT UR48, UR48, 0x654, UR5 ;  /* 0x0000065430307896 */ /* 0x000fe40008000005 */
[----:B------:R-:W-:Y:S02]  /*50a0*/  USHF.R.U32.HI UR32, URZ, UR29, UR32 ;  /* 0x0000001dff207299 */ /* 0x000fe40008011620 */
[----:B---3--:R-:W-:Y:S02]  /*50b0*/  USHF.R.U32.HI UR27, URZ, UR35, UR27 ;  /* 0x00000023ff1b7299 */ /* 0x008fe4000801161b */
[----:B------:R-:W-:-:S11]  /*50c0*/  UISETP.NE.AND UP2, UPT, UR4, 0x1, UPT ;  /* 0x000000010400788c */ /* 0x000fd6000bf45270 */
.L_x_106:
[C---:B------:R-:W-:Y:S02]  /*50d0*/  LEA R7, R14.reuse, UR17, 0x3 ;  /* 0x000000110e077c11 */ /* 0x040fe4000f8e18ff */
[----:B------:R-:W-:Y:S02]  /*50e0*/  SHF.L.U32 R0, R13, 0x1f, RZ ;  /* 0x0000001f0d007819 */ /* 0x000fe400000006ff */
[----:B------:R-:W-:Y:S02]  /*50f0*/  LEA R8, R14, UR17, 0x4 ;  /* 0x000000110e087c11 */ /* 0x000fe4000f8e20ff */
[----:B---3--:R-:W3:Y:S02]  /*5100*/  SYNCS.PHASECHK.TRANS64.TRYWAIT P0, [R7+URZ+0x1d0], R0 ;  /* 0x0001d000070075a7 */ /* 0x008ee400080011ff */
[----:B---3--:R-:W-:Y:S05]  /*5110*/  @!P0 BRA `(.L_x_99) ;  /* 0x0000003400e08947 */ /* 0x008fea0003800000 */
.L_x_199:
[----:B------:R-:W4:Y:S01]  /*5120*/  LDS.128 R8, [R8+0x260] ;  /* 0x0002600008087984 */ /* 0x000f220000000c00 */
[----:B------:R-:W-:Y:S01]  /*5130*/  UISETP.GE.AND UP0, UPT, UR40, 0x1, UPT ;  /* 0x000000012800788c */ /* 0x000fe2000bf06270 */
[----:B------:R-:W-:Y:S01]  /*5140*/  @!PT LDS RZ, [RZ] ;  /* 0x00000000fffff984 */ /* 0x000fe20000000800 */
[----:B------:R-:W-:Y:S01]  /*5150*/  @!PT LDS RZ, [RZ] ;  /* 0x00000000fffff984 */ /* 0x000fe20000000800 */
[----:B------:R-:W-:Y:S01]  /*5160*/  @!PT LDS RZ, [RZ] ;  /* 0x00000000fffff984 */ /* 0x000fe20000000800 */
[----:B------:R-:W-:Y:S01]  /*5170*/  @!PT LDS RZ, [RZ] ;  /* 0x00000000fffff984 */ /* 0x000fe20000000800 */
[----:B------:R1:W-:Y:S06]  /*5180*/  MEMBAR.ALL.CTA ;  /* 0x0000000000007992 */ /* 0x0003ec0000008000 */
[----:B-1----:R-:W1:Y:S01]  /*5190*/  FENCE.VIEW.ASYNC.S ;  /* 0x00000000000073c6 */ /* 0x002e620000000000 */
[----:B----4-:R-:W-:Y:S11]  /*51a0*/  LOP3.LUT P0, RZ, R10, 0x1, RZ, 0xc0, !PT ;  /* 0x000000010aff7812 */ /* 0x010ff6000780c0ff */
[----:B------:R-:W-:Y:S02]  /*51b0*/  @!UPT UIADD3 URZ, UPT, UPT, URZ, URZ, URZ ;  /* 0x000000fffffff290 */ /* 0x000fe4000fffe0ff */
[----:B-1----:R-:W-:Y:S01]  /*51c0*/  VOTEU.ANY UP1, P0 ;  /* 0x0000000000ff7886 */ /* 0x002fe20000020100 */
[----:B------:R-:W-:Y:S11]  /*51d0*/  PLOP3.LUT P0, PT, PT, PT, UP1, 0x80, 0x8 ;  /* 0x000000000008781c */ /* 0x000ff60003f0f018 */
[----:B------:R-:W-:Y:S02]  /*51e0*/  @!UPT UIADD3 URZ, UPT, UPT, URZ, URZ, URZ ;  /* 0x000000fffffff290 */ /* 0x000fe4000fffe0ff */
[----:B---3--:R-:W-:Y:S02]  /*51f0*/  @P0 SHF.R.U32.HI R0, RZ, 0x10, R9 ;  /* 0x00000010ff000819 */ /* 0x008fe40000011609 */
[----:B------:R-:W-:Y:S02]  /*5200*/  @P0 MOV R6, R8 ;  /* 0x0000000800060202 */ /* 0x000fe40000000f00 */
[----:B------:R-:W-:Y:S01]  /*5210*/  @P0 R2UR UR4, R0 ;  /* 0x00000000000402ca */ /* 0x000fe200000e0000 */
[----:B------:R-:W-:Y:S01]  /*5220*/  VIADD R0, R7, 0x1e0 ;  /* 0x000001e007007836 */ /* 0x000fe20000000000 */
[----:B------:R-:W-:Y:S02]  /*5230*/  @P0 LOP3.LUT R8, R9, 0xffff, RZ, 0xc0, !PT ;  /* 0x0000ffff09080812 */ /* 0x000fe400078ec0ff */
[----:B------:R-:W-:Y:S02]  /*5240*/  @P0 R2UR UR6, R6 ;  /* 0x00000000060602ca */ /* 0x000fe400000e0000 */
[----:B------:R-:W-:Y:S02]  /*5250*/  PRMT R0, RZ, 0x654, R0 ;  /* 0x00000654ff007816 */ /* 0x000fe40000000000 */
[----:B------:R-:W-:Y:S02]  /*5260*/  @P0 R2UR UR5, R8 ;  /* 0x00000000080502ca */ /* 0x000fe400000e0000 */
[----:B------:R1:W-:Y:S03]  /*5270*/  SYNCS.ARRIVE.TRANS64.RED.A1T0 RZ, [R0+URZ], RZ ;  /* 0x000000ff00ff79a7 */ /* 0x0003e600081004ff */
[----:B------:R-:W-:Y:S04]  /*5280*/  @UP1 UMOV UR24, UR4 ;  /* 0x0000000400181c82 */ /* 0x000fe80008000000 */
[----:B------:R-:W-:Y:S04]  /*5290*/  @UP1 UMOV UR13, UR6 ;  /* 0x00000006000d1c82 */ /* 0x000fe80008000000 */
[----:B------:R-:W-:Y:S01]  /*52a0*/  @UP1 UMOV UR7, UR5 ;  /* 0x0000000500071c82 */ /* 0x000fe20008000000 */
[----:B------:R-:W-:Y:S05]  /*52b0*/  BRA.U !UP0, `(.L_x_100) ;  /* 0x0000000108a47547 */ /* 0x000fea000b800000 */
[----:B------:R-:W-:Y:S02]  /*52c0*/  UIMAD.WIDE.U32 UR10, UR7, UR31, URZ ;  /* 0x0000001f070a72a5 */ /* 0x000fe4000f8e00ff */
[----:B------:R-:W-:Y:S02]  /*52d0*/  UIMAD.WIDE.U32 UR18, UR13, UR28, URZ ;  /* 0x0000001c0d1272a5 */ /* 0x000fe4000f8e00ff */
[----:B------:R-:W-:Y:S02]  /*52e0*/  USEL UR4, UR25, UR27, !UP5 ;  /* 0x0000001b19047287 */ /* 0x000fe4000e800000 */
[----:B------:R-:W-:Y:S02]  /*52f0*/  USEL UR8, UR26, UR32, !UP6 ;  /* 0x000000201a087287 */ /* 0x000fe4000f000000 */
[----:B--2---:R-:W-:Y:S02]  /*5300*/  UIMAD.WIDE.U32 UR20, UR4, UR14, URZ ;  /* 0x0000000e041472a5 */ /* 0x004fe4000f8e00ff */
[----:B------:R-:W-:Y:S01]  /*5310*/  UIMAD.WIDE.U32 UR22, UR8, UR14, URZ ;  /* 0x0000000e081672a5 */ /* 0x000fe2000f8e00ff */
[----:B------:R-:W-:Y:S02]  /*5320*/  UMOV UR5, UR11 ;  /* 0x0000000b00057c82 */ /* 0x000fe40008000000 */
[----:B------:R-:W-:Y:S03]  /*5330*/  USHF.R.U32.HI UR6, URZ, UR35, UR5 ;  /* 0x00000023ff067299 */ /* 0x000fe60008011605 */
[----:B------:R-:W-:Y:S01]  /*5340*/  UMOV UR5, UR19 ;  /* 0x0000001300057c82 */ /* 0x000fe20008000000 */
[----:B------:R-:W-:Y:S02]  /*5350*/  USEL UR6, UR7, UR6, !UP5 ;  /* 0x0000000607067287 */ /* 0x000fe4000e800000 */
[----:B------:R-:W-:Y:S02]  /*5360*/  USHF.R.U32.HI UR9, URZ, UR29, UR5 ;  /* 0x0000001dff097299 */ /* 0x000fe40008011605 */
[----:B------:R-:W-:Y:S01]  /*5370*/  UIMAD.WIDE.U32 UR10, UR6, UR14, URZ ;  /* 0x0000000e060a72a5 */ /* 0x000fe2000f8e00ff */
[----:B------:R-:W-:Y:S02]  /*5380*/  UMOV UR5, UR21 ;  /* 0x0000001500057c82 */ /* 0x000fe40008000000 */
[----:B------:R-:W-:Y:S03]  /*5390*/  @UP4 USHF.R.U32.HI UR4, URZ, UR15, UR5 ;  /* 0x0000000fff044299 */ /* 0x000fe60008011605 */
[----:B------:R-:W-:Y:S01]  /*53a0*/  UMOV UR5, UR23 ;  /* 0x0000001700057c82 */ /* 0x000fe20008000000 */
[----:B------:R-:W-:Y:S02]  /*53b0*/  UIMAD UR4, UR40, UR4, URZ ;  /* 0x00000004280472a4 */ /* 0x000fe4000f8e02ff */
[----:B------:R-:W-:Y:S02]  /*53c0*/  @UP4 USHF.R.U32.HI UR8, URZ, UR15, UR5 ;  /* 0x0000000fff084299 */ /* 0x000fe40008011605 */
[----:B------:R-:W-:Y:S02]  /*53d0*/  USEL UR5, UR13, UR9, !UP6 ;  /* 0x000000090d057287 */ /* 0x000fe4000f000000 */
[----:B------:R-:W-:Y:S02]  /*53e0*/  UIMAD UR9, UR40, UR8, URZ ;  /* 0x00000008280972a4 */ /* 0x000fe4000f8e02ff */
[----:B------:R-:W-:Y:S03]  /*53f0*/  UISETP.GE.AND UP0, UPT, UR6, UR4, UPT ;  /* 0x000000040600728c */ /* 0x000fe6000bf06270 */
[----:B------:R-:W-:Y:S01]  /*5400*/  UMOV UR4, UR11 ;  /* 0x0000000b00047c82 */ /* 0x000fe20008000000 */
[----:B------:R-:W-:Y:S02]  /*5410*/  UISETP.GE.OR UP0, UPT, UR5, UR9, UP0 ;  /* 0x000000090500728c */ /* 0x000fe40008706670 */
[----:B------:R-:W-:Y:S02]  /*5420*/  USHF.R.U32.HI UR4, URZ, UR15, UR4 ;  /* 0x0000000fff047299 */ /* 0x000fe40008011604 */
[----:B------:R-:W-:Y:S02]  /*5430*/  UIMAD.WIDE.U32 UR10, UR5, UR14, URZ ;  /* 0x0000000e050a72a5 */ /* 0x000fe4000f8e00ff */
[----:B------:R-:W-:Y:S04]  /*5440*/  USEL UR12, UR6, UR4, !UP4 ;  /* 0x00000004060c7287 */ /* 0x000fe8000e000000 */
[----:B------:R-:W-:Y:S01]  /*5450*/  UIADD3 UR9, UPT, UPT, -UR12, URZ, URZ ;  /* 0x000000ff0c097290 */ /* 0x000fe2000fffe1ff */
[----:B------:R-:W-:Y:S02]  /*5460*/  @!UP0 UMOV UR4, UR11 ;  /* 0x0000000b00048c82 */ /* 0x000fe40008000000 */
[----:B------:R-:W-:Y:S02]  /*5470*/  @!UP0 USHF.R.U32.HI UR4, URZ, UR15, UR4 ;  /* 0x0000000fff048299 */ /* 0x000fe40008011604 */
[----:B------:R-:W-:Y:S02]  /*5480*/  UIMAD UR9, UR40, UR9, UR6 ;  /* 0x00000009280972a4 */ /* 0x000fe4000f8e0206 */
[----:B------:R-:W-:Y:S04]  /*5490*/  @!UP0 USEL UR4, UR5, UR4, !UP4 ;  /* 0x0000000405048287 */ /* 0x000fe8000e000000 */
[----:B------:R-:W-:Y:S02]  /*54a0*/  @!UP0 UIMAD UR9, UR8, UR9, UR4 ;  /* 0x00000009080982a4 */ /* 0x000fe4000f8e0204 */
[----:B------:R-:W-:Y:S02]  /*54b0*/  @!UP0 UIADD3 UR10, UPT, UPT, UR12, -UR4, URZ ;  /* 0x800000040c0a8290 */ /* 0x000fe4000fffe0ff */
[----:B------:R-:W-:Y:S02]  /*54c0*/  UIADD3 UR4, UPT, UPT, -UR5, URZ, URZ ;  /* 0x000000ff05047290 */ /* 0x000fe4000fffe1ff */
[----:B------:R-:W-:Y:S02]  /*54d0*/  UIADD3 UR8, UPT, UPT, -UR6, URZ, URZ ;  /* 0x000000ff06087290 */ /* 0x000fe4000fffe1ff */
[----:B------:R-:W-:Y:S02]  /*54e0*/  @!UP0 UIMAD UR6, UR10, UR40, UR5 ;  /* 0x000000280a0682a4 */ /* 0x000fe4000f8e0205 */
[----:B------:R-:W-:Y:S02]  /*54f0*/  UIMAD UR13, UR16, UR4, UR13 ;  /* 0x00000004100d72a4 */ /* 0x000fe4000f8e020d */
[----:B------:R-:W-:Y:S01]  /*5500*/  UIMAD UR7, UR30, UR8, UR7 ;  /* 0x000000081e0772a4 */ /* 0x000fe2000f8e0207 */
[----:B------:R-:W-:Y:S02]  /*5510*/  @!UP0 UMOV UR5, UR9 ;  /* 0x0000000900058c82 */ /* 0x000fe40008000000 */
[----:B------:R-:W-:Y:S02]  /*5520*/  UIMAD UR13, UR5, UR16, UR13 ;  /* 0x00000010050d72a4 */ /* 0x000fe4000f8e020d */
[----:B------:R-:W-:Y:S11]  /*5530*/  UIMAD UR7, UR6, UR30, UR7 ;  /* 0x0000001e060772a4 */ /* 0x000ff6000f8e0207 */
[----:B------:R-:W-:Y:S01]  /*5540*/  @!UPT UIADD3 URZ, UPT, UPT, URZ, URZ, URZ ;  /* 0x000000fffffff290 */ /* 0x000fe2000fffe0ff */
.L_x_100:
[----:B------:R-:W3:Y:S01]  /*5550*/  @!UP2 LDCU.128 UR20, c[0x0][0xb10] ;  /* 0x00016200ff14a7ac */ /* 0x000ee20008000c00 */
[C---:B------:R-:W-:Y:S02]  /*5560*/  ISETP.NE.U32.AND P1, PT, R4.reuse, RZ, PT ;  /* 0x000000ff0400720c */ /* 0x040fe40003f25070 */
[----:B------:R-:W-:Y:S02]  /*5570*/  ISETP.NE.U32.AND P0, PT, R4, RZ, PT ;  /* 0x000000ff0400720c */ /* 0x000fe40003f05070 */
[C---:B------:R-:W-:Y:S02]  /*5580*/  ISETP.NE.AND.EX P1, PT, R5.reuse, RZ, PT, P1 ;  /* 0x000000ff0500720c */ /* 0x040fe40003f25310 */
[----:B------:R-:W-:Y:S01]  /*5590*/  ISETP.NE.AND.EX P0, PT, R5, RZ, PT, P0 ;  /* 0x000000ff0500720c */ /* 0x000fe20003f05300 */
[----:B------:R-:W4:Y:S01]  /*55a0*/  @!UP2 LDCU UR5, c[0x0][0xb0c] ;  /* 0x00016180ff05a7ac */ /* 0x000f220008000800 */
[----:B------:R-:W-:Y:S01]  /*55b0*/  SHF.L.U32 R6, R15, 0x1f, RZ ;  /* 0x0000001f0f067819 */ /* 0x000fe200000006ff */
[----:B---3--:R-:W-:Y:S07]  /*55c0*/  UIMAD.WIDE.U32 UR8, UR13, UR20, URZ ;  /* 0x000000140d0872a5 */ /* 0x008fee000f8e00ff */
[----:B------:R-:W-:Y:S01]  /*55d0*/  @!UP2 UMOV UR4, UR9 ;  /* 0x000000090004ac82 */ /* 0x000fe20008000000 */
[----:B----4-:R-:W-:Y:S02]  /*55e0*/  @!UP2 UISETP.NE.AND UP0, UPT, UR5, 0x1, UPT ;  /* 0x000000010500a88c */ /* 0x010fe4000bf05270 */
[----:B------:R-:W-:Y:S02]  /*55f0*/  @!UP2 USHF.R.U32.HI UR4, URZ, UR21, UR4 ;  /* 0x00000015ff04a299 */ /* 0x000fe40008011604 */
[----:B------:R-:W-:Y:S02]  /*5600*/  UIMAD.WIDE.U32 UR8, UR7, UR23, URZ ;  /* 0x00000017070872a5 */ /* 0x000fe4000f8e00ff */
[----:B------:R-:W-:Y:S02]  /*5610*/  @!UP2 USEL UR10, UR13, UR4, !UP0 ;  /* 0x000000040d0aa287 */ /* 0x000fe4000c000000 */
[----:B------:R-:W-:Y:S03]  /*5620*/  @!UP2 UISETP.NE.AND UP0, UPT, UR22, 0x1, UPT ;  /* 0x000000011600a88c */ /* 0x000fe6000bf05270 */
[----:B------:R-:W-:Y:S02]  /*5630*/  @!UP2 UMOV UR6, UR9 ;  /* 0x000000090006ac82 */ /* 0x000fe40008000000 */
[----:B------:R-:W3:Y:S02]  /*5640*/  @!UP2 LDCU UR4, c[0x0][0xb20] ;  /* 0x00016400ff04a7ac */ /* 0x000ee40008000800 */
[----:B---3--:R-:W-:Y:S04]  /*5650*/  @!UP2 USHF.R.U32.HI UR6, URZ, UR4, UR6 ;  /* 0x00000004ff06a299 */ /* 0x008fe80008011606 */
[----:B------:R-:W-:Y:S04]  /*5660*/  @!UP2 USEL UR6, UR7, UR6, !UP0 ;  /* 0x000000060706a287 */ /* 0x000fe8000c000000 */
[----:B------:R-:W-:Y:S02]  /*5670*/  @!UP2 UIADD3 UR4, UPT, UPT, -UR10, UR6, URZ ;  /* 0x000000060a04a290 */ /* 0x000fe4000fffe1ff */
[----:B------:R-:W-:Y:S02]  /*5680*/  @!UP2 UIADD3 UR6, UPT, UPT, UR10, -UR6, URZ ;  /* 0x800000060a06a290 */ /* 0x000fe4000fffe0ff */
[----:B------:R-:W-:Y:S02]  /*5690*/  @!UP2 UIMAD UR13, UR4, UR5, UR13 ;  /* 0x00000005040da2a4 */ /* 0x000fe4000f8e020d */
[----:B------:R-:W-:Y:S01]  /*56a0*/  @!UP2 UIMAD UR7, UR6, UR22, UR7 ;  /* 0x000000160607a2a4 */ /* 0x000fe2000f8e0207 */
[----:B------:R-:W-:Y:S11]  /*56b0*/  BRA.U UP3, `(.L_x_101) ;  /* 0x0000000103107547 */ /* 0x000ff6000b800000 */
[----:B------:R-:W-:Y:S04]  /*56c0*/  MOV R7, UR34 ;  /* 0x0000002200077c02 */ /* 0x000fe80008000f00 */
[----:B------:R-:W-:Y:S04]  /*56d0*/  SHF.L.U32 R7, R7, 0x1f, RZ ;  /* 0x0000001f07077819 */ /* 0x000fe800000006ff */
[----:B------:R-:W3:Y:S02]  /*56e0*/  SYNCS.PHASECHK.TRANS64.TRYWAIT P2, [UR17+0x1c8], R7 ;  /* 0x0001c807ff0075a7 */ /* 0x000ee40008041111 */
[----:B---3--:R-:W-:Y:S05]  /*56f0*/  @!P2 BRA `(.L_x_102) ;  /* 0x00000030007ca947 */ /* 0x008fea0003800000 */
.L_x_101:
[----:B------:R-:W-:Y:S05]  /*5700*/  @!P1 BRA `(.L_x_103) ;  /* 0x0000000000309947 */ /* 0x000fea0003800000 */
[----:B------:R-:W-:Y:S01]  /*5710*/  ISETP.NE.U32.AND P1, PT, R2, RZ, PT ;  /* 0x000000ff0200720c */ /* 0x000fe20003f25070 */
[----:B------:R-:W3:Y:S01]  /*5720*/  LDCU.64 UR4, c[0x0][0x358] ;  /* 0x00006b00ff0477ac */ /* 0x000ee20008000a00 */
[----:B------:R-:W-:Y:S02]  /*5730*/  IMAD.MOV.U32 R80, RZ, RZ, 0x1 ;  /* 0x00000001ff507424 */ /* 0x000fe400078e00ff */
[----:B------:R-:W-:Y:S11]  /*5740*/  ISETP.NE.AND.EX P1, PT, R3, RZ, PT, P1 ;  /* 0x000000ff0300720c */ /* 0x000ff60003f25310 */
[----:B------:R-:W-:Y:S02]  /*5750*/  @!UPT UIADD3 URZ, UPT, UPT, URZ, URZ, URZ ;  /* 0x000000fffffff290 */ /* 0x000fe4000fffe0ff */
[----:B------:R-:W4:Y:S01]  /*5760*/  @P1 LDC.64 R8, c[0x0][0x888] ;  /* 0x00022200ff081b82 */ /* 0x000f220000000a00 */
[----:B-1----:R-:W-:Y:S04]  /*5770*/  @P1 IMAD R0, R4, UR36, RZ ;  /* 0x0000002404001c24 */ /* 0x002fe8000f8e02ff */
[----:B----4-:R-:W-:Y:S04]  /*5780*/  @P1 IMAD.WIDE R8, R0, 0x4, R8 ;  /* 0x0000000400081825 */ /* 0x010fe800078e0208 */
[----:B------:R-:W-:Y:S01]  /*5790*/  HFMA2 R0, -RZ, RZ, 0, 5.9604644775390625e-08 ;  /* 0x00000001ff007431 */ /* 0x000fe200000001ff */
[----:B---3-5:R3:W5:Y:S04]  /*57a0*/  @P1 LDG.E R39, desc[UR4][R8.64] ;  /* 0x0000000408271981 */ /* 0x028768000c1e1900 */
[----:B------:R-:W-:Y:S01]  /*57b0*/  @!P1 PRMT R80, R0, 0x7610, R80 ;  /* 0x0000761000509816 */ /* 0x000fe20000000050 */
[----:B---3--:R-:W4:Y:S06]  /*57c0*/  @!P1 LDC R39, c[0x0][0x880] ;  /* 0x00022000ff279b82 */ /* 0x008f2c0000000800 */
.L_x_103:
[----:B----45:R-:W-:Y:S01]  /*57d0*/  @!P0 ISETP.EQ.AND P1, PT, R39, RZ, PT ;  /* 0x000000ff2700820c */ /* 0x030fe20003f22270 */
[----:B------:R-:W-:Y:S01]  /*57e0*/  @!UPT UIADD3 URZ, UPT, UPT, URZ, URZ, URZ ;  /* 0x000000fffffff290 */ /* 0x000fe2000fffe0ff */
[----:B------:R-:W-:Y:S11]  /*57f0*/  @!P0 BRA `(.L_x_104) ;  /* 0x0000000000188947 */ /* 0x000ff60003800000 */
[----:B------:R-:W-:Y:S02]  /*5800*/  LOP3.LUT P0, RZ, R80, 0xff, RZ, 0xc0, !PT ;  /* 0x000000ff50ff7812 */ /* 0x000fe4000780c0ff */
[----:B------:R-:W-:Y:S04]  /*5810*/  ISETP.NE.U32.AND P1, PT, R2, RZ, PT ;  /* 0x000000ff0200720c */ /* 0x000fe80003f25070 */
[----:B------:R-:W-:Y:S04]  /*5820*/  ISETP.NE.AND.EX P1, PT, R3, RZ, PT, P1 ;  /* 0x000000ff0300720c */ /* 0x000fe80003f25310 */
[----:B------:R-:W-:Y:S03]  /*5830*/  PLOP3.LUT P1, PT, P1, PT, PT, 0x8, 0x80 ;  /* 0x000000000080781c */ /* 0x000fe60000f2e170 */
[----:B------:R-:W-:Y:S11]  /*5840*/  @P0 ISETP.EQ.AND P1, PT, R39, RZ, PT ;  /* 0x000000ff2700020c */ /* 0x000ff60003f22270 */
[----:B------:R-:W-:Y:S02]  /*5850*/  @!UPT UIADD3 URZ, UPT, UPT, URZ, URZ, URZ ;  /* 0x000000fffffff290 */ /* 0x000fe4000fffe0ff */
.L_x_104:
[----:B------:R-:W3:Y:S01]  /*5860*/  SYNCS.PHASECHK.TRANS64.TRYWAIT P0, [UR17+0x1b8], R6 ;  /* 0x0001b806ff0075a7 */ /* 0x000ee20008001111 */
[----:B------:R-:W-:Y:S02]  /*5870*/  ELECT P2, URZ, PT ;  /* 0x0000000000ff782f */ /* 0x000fe40003840000 */
[----:B------:R-:W-:Y:S01]  /*5880*/  IADD3 R14, PT, PT, R14, 0x1, RZ ;  /* 0x000000010e0e7810 */ /* 0x000fe20007ffe0ff */
[----:B---3--:R-:W-:Y:S10]  /*5890*/  @!P0 BRA `(.L_x_105) ;  /* 0x00000030002c8947 */ /* 0x008ff40003800000 */
.L_x_202:
[----:B------:R-:W-:Y:S01]  /*58a0*/  PLOP3.LUT P1, PT, P1, P2, PT, 0xf2, 0x2f ;  /* 0x00000000002f781c */ /* 0x000fe20000f25e72 */
[----:B------:R-:W-:Y:S01]  /*58b0*/  UMOV UR18, 0x0 ;  /* 0x0000000000127882 */ /* 0x000fe20000000000 */
[----:B------:R-:W-:Y:S01]  /*58c0*/  UMOV UR19, 0x10000000 ;  /* 0x1000000000137882 */ /* 0x000fe20000000000 */
[----:B------:R-:W-:Y:S01]  /*58d0*/  UMOV UR12, UR36 ;  /* 0x00000024000c7c82 */ /* 0x000fe20008000000 */
[----:B------:R-:W-:Y:S01]  /*58e0*/  LOP3.LUT R15, R15, 0x1, RZ, 0x3c, !PT ;  /* 0x000000010f0f7812 */ /* 0x000fe200078e3cff */
[----:B------:R-:W-:Y:S01]  /*58f0*/  UPLOP3.LUT UP3, UPT, UPT, UPT, UPT, 0x80, 0x8 ;  /* 0x000000000008789c */ /* 0x000fe20003f6f070 */
[----:B------:R-:W-:Y:S07]  /*5900*/  UMOV UR36, UR24 ;  /* 0x0000001800247c82 */ /* 0x000fee0008000000 */
[----:B-1----:R-:W-:Y:S01]  /*5910*/  @!P1 IADD3 R6, P0, PT, R16, 0x580, RZ ;  /* 0x0000058010069810 */ /* 0x002fe20007f1e0ff */
[----:B------:R-:W-:Y:S03]  /*5920*/  VOTEU.ALL UP0, P1 ;  /* 0x0000000000ff7886 */ /* 0x000fe60000800000 */
[----:B------:R-:W-:Y:S01]  /*5930*/  @!P1 R2UR UR5, R6 ;  /* 0x00000000060592ca */ /* 0x000fe200000e0000 */
[----:B------:R-:W-:Y:S01]  /*5940*/  @!P1 IMAD.X R0, RZ, RZ, R17, P0 ;  /* 0x000000ffff009224 */ /* 0x000fe200000e0611 */
[----:B------:R-:W-:Y:S01]  /*5950*/  @!UP0 USHF.L.U32 UR10, UR45, 0x6, URZ ;  /* 0x000000062d0a8899 */ /* 0x000fe200080006ff */
[----:B------:R-:W-:Y:S01]  /*5960*/  ISETP.NE.AND P0, PT, R14, 0x2, PT ;  /* 0x000000020e00780c */ /* 0x000fe20003f05270 */
[----:B------:R-:W-:Y:S02]  /*5970*/  @!UP0 USHF.L.U32 UR11, UR46, 0x6, URZ ;  /* 0x000000062e0b8899 */ /* 0x000fe400080006ff */
[----:B------:R-:W-:Y:S01]  /*5980*/  @!P1 R2UR UR4, R0 ;  /* 0x00000000000492ca */ /* 0x000fe200000e0000 */
[----:B------:R-:W-:Y:S01]  /*5990*/  @!UP0 UIADD3 UR8, UPT, UPT, UR17, 0x400, URZ ;  /* 0x0000040011088890 */ /* 0x000fe2000fffe0ff */
[----:B------:R-:W-:Y:S01]  /*59a0*/  SEL R0, RZ, 0x1, P0 ;  /* 0x00000001ff007807 */ /* 0x000fe20000000000 */
[----:B------:R-:W-:Y:S01]  /*59b0*/  @!UP0 UIADD3 UR9, UPT, UPT, UR17, 0x1b0, URZ ;  /* 0x000001b011098890 */ /* 0x000fe2000fffe0ff */
[----:B------:R-:W-:Y:S01]  /*59c0*/  SEL R14, R14, RZ, P0 ;  /* 0x000000ff0e0e7207 */ /* 0x000fe20000000000 */
[----:B------:R-:W-:Y:S01]  /*59d0*/  VOTEU.ALL UP0, P1 ;  /* 0x0000000000ff7886 */ /* 0x000fe20000800000 */
[----:B------:R-:W-:Y:S01]  /*59e0*/  LOP3.LUT R13, R13, R0, RZ, 0x3c, !PT ;  /* 0x000000000d0d7212 */ /* 0x000fe200078e3cff */
[----:B------:R-:W-:Y:S01]  /*59f0*/  IMAD.U32 R6, RZ, RZ, UR5 ;  /* 0x00000005ff067e24 */ /* 0x000fe2000f8e00ff */
[----:B------:R-:W-:Y:S02]  /*5a00*/  UIADD3 UR45, UPT, UPT, UR7, UR60, URZ ;  /* 0x0000003c072d7290 */ /* 0x000fe4000fffe0ff */
[----:B------:R-:W-:Y:S03]  /*5a10*/  UIADD3 UR46, UPT, UPT, UR13, UR57, URZ ;  /* 0x000000390d2e7290 */ /* 0x000fe6000fffe0ff */
[----:B------:R-:W-:Y:S01]  /*5a20*/  IMAD.U32 R7, RZ, RZ, UR4 ;  /* 0x00000004ff077e24 */ /* 0x000fe2000f8e00ff */
[----:B------:R-:W-:Y:S04]  /*5a30*/  @!P1 R2UR UR4, R6 ;  /* 0x00000000060492ca */ /* 0x000fe800000e0000 */
[----:B------:R-:W-:Y:S11]  /*5a40*/  @!P1 R2UR UR5, R7 ;  /* 0x00000000070592ca */ /* 0x000ff600000e0000 */
[----:B------:R-:W-:Y:S02]  /*5a50*/  @!UPT UIADD3 URZ, UPT, UPT, URZ, URZ, URZ ;  /* 0x000000fffffff290 */ /* 0x000fe4000fffe0ff */
[----:B------:R3:W-:Y:S01]  /*5a60*/  @!UP0 UTMALDG.3D [UR8], [UR4], desc[UR18] ;  /* 0x00001208040085b4 */ /* 0x0007e20008011000 */
[----:B------:R3:W-:Y:S01]  /*5a70*/  @!P1 SYNCS.ARRIVE.TRANS64.RED.A0TR RZ, [UR17+0x1b0], R12 ;  /* 0x0001b00cffff99a7 */ /* 0x0007e20008300411 */
[----:B------:R-:W-:Y:S01]  /*5a80*/  SYNCS.ARRIVE.TRANS64.RED.A1T0 RZ, [UR48], RZ ;  /* 0x000000ffffff79a7 */ /* 0x000fe20008100430 */
[----:B------:R-:W-:Y:S05]  /*5a90*/  BRA.U UP1, `(.L_x_106) ;  /* 0xfffffff5018c7547 */ /* 0x000fea000b83ffff */
[----:B------:R-:W-:Y:S07]  /*5aa0*/  MOV R0, UR17 ;  /* 0x0000001100007c02 */ /* 0x000fee0008000f00 */
.L_x_107:
[----:B-1----:R-:W-:-:S04]  /*5ab0*/  SHF.L.U32 R2, R15, 0x1f, RZ ;  /* 0x0000001f0f027819 */ /* 0x002fc800000006ff */
[----:B------:R1:W4:Y:S03]  /*5ac0*/  SYNCS.PHASECHK.TRANS64.TRYWAIT P0, [R0+URZ+0x1b8], R2 ;  /* 0x0001b802000075a7 */ /* 0x00032600080011ff */
[----:B----4-:R-:W-:Y:S05]  /*5ad0*/  @!P0 NANOSLEEP.SYNCS 0x989680 ;  /* 0x009896800000895d */ /* 0x010fea0003900000 */
[----:B------:R-:W4:Y:S02]  /*5ae0*/  @!P0 SYNCS.PHASECHK.TRANS64 P0, [R0+URZ+0x1b8], R2 ;  /* 0x0001b802000085a7 */ /* 0x000f2400080010ff */
[----:B--234-:R-:W-:Y:S05]  /*5af0*/  @P0 EXIT ;  /* 0x000000000000094d */ /* 0x01cfea0003800000 */
[----:B------:R-:W-:Y:S05]  /*5b00*/  BRA `(.L_x_107) ;  /* 0xfffffffc00e87947 */ /* 0x000fea000383ffff */
.L_x_98:
[----:B------:R-:W-:-:S06]  /*5b10*/  UISETP.GE.AND UP0, UPT, UR22, 0x4, UPT ;  /* 0x000000041600788c */ /* 0x000fcc000bf06270 */
[----:B------:R-:W-:-:S13]  /*5b20*/  PLOP3.LUT P0, PT, PT, PT, UP0, 0x80, 0x8 ;  /* 0x000000000008781c */ /* 0x000fda0003f0f008 */
[----:B-1----:R-:W-:Y:S05]  /*5b30*/  @!P0 EXIT ;  /* 0x000000000000894d */ /* 0x002fea0003800000 */
[----:B------:R-:W-:Y:S01]  /*5b40*/  BAR.SYNC.DEFER_BLOCKING 0x6, 0xa0 ;  /* 0x0182800000007b1d */ /* 0x000fe20000010000 */
[C---:B------:R-:W-:Y:S01]  /*5b50*/  IMAD.SHL.U32 R7, R69.reuse, 0x40, RZ ;  /* 0x0000004045077824 */ /* 0x040fe200078e00ff */
[----:B------:R-:W-:Y:S01]  /*5b60*/  CS2R R84, SRZ ;  /* 0x0000000000547805 */ /* 0x000fe2000001ff00 */
[C---:B------:R-:W-:Y:S01]  /*5b70*/  IMAD.SHL.U32 R4, R69.reuse, 0x20, RZ ;  /* 0x0000002045047824 */ /* 0x040fe200078e00ff */
[----:B------:R-:W-:Y:S01]  /*5b80*/  CS2R R82, SRZ ;  /* 0x0000000000527805 */ /* 0x000fe2000001ff00 */
[----:B------:R-:W-:Y:S01]  /*5b90*/  IMAD.SHL.U32 R5, R69, 0x8, RZ ;  /* 0x0000000845057824 */ /* 0x000fe200078e00ff */
[----:B------:R-:W-:Y:S01]  /*5ba0*/  UMOV UR44, 0x400 ;  /* 0x00000400002c7882 */ /* 0x000fe20000000000 */
[----:B------:R-:W-:Y:S01]  /*5bb0*/  LOP3.LUT R6, R7, 0x180, RZ, 0xc0, !PT ;  /* 0x0000018007067812 */ /* 0x000fe200078ec0ff */
[----:B------:R-:W-:Y:S01]  /*5bc0*/  ULEA UR44, UR48, UR44, 0x18 ;  /* 0x0000002c302c7291 */ /* 0x000fe2000f8ec0ff */
[----:B------:R-:W-:Y:S01]  /*5bd0*/  LOP3.LUT R4, R4, 0xc00, RZ, 0xc0, !PT ;  /* 0x00000c0004047812 */ /* 0x000fe200078ec0ff */
[----:B------:R-:W1:Y:S01]  /*5be0*/  LDC.64 R74, c[0x0][0x888] ;  /* 0x00022200ff4a7b82 */ /* 0x000e620000000a00 */
[----:B------:R-:W-:Y:S01]  /*5bf0*/  LOP3.LUT R5, R6, 0x30, R5, 0xf8, !PT ;  /* 0x0000003006057812 */ /* 0x000fe200078ef805 */
[C---:B------:R-:W-:Y:S01]  /*5c00*/  IMAD.SHL.U32 R6, R69.reuse, 0x2, RZ ;  /* 0x0000000245067824 */ /* 0x040fe200078e00ff */
[--C-:B------:R-:W-:Y:S01]  /*5c10*/  LOP3.LUT R4, R4, 0x40, R7.reuse, 0xf8, !PT ;  /* 0x0000004004047812 */ /* 0x100fe200078ef807 */
[C---:B------:R-:W-:Y:S01]  /*5c20*/  IMAD.U32 R37, R69.reuse, 0x10000, RZ ;  /* 0x0001000045257824 */ /* 0x040fe200078e00ff */
[----:B------:R-:W-:Y:S01]  /*5c30*/  UIADD3 UR4, UPT, UPT, UR44, 0x1400, URZ ;  /* 0x000014002c047890 */ /* 0x000fe2000fffe0ff */
[----:B------:R-:W-:Y:S01]  /*5c40*/  IMAD.SHL.U32 R78, R69, 0x10, RZ ;  /* 0x00000010454e7824 */ /* 0x000fe200078e00ff */
[----:B------:R-:W-:Y:S01]  /*5c50*/  LOP3.LUT R5, R5, 0x20, R6, 0x78, !PT ;  /* 0x0000002005057812 */ /* 0x000fe200078e7806 */
[----:B------:R-:W2:Y:S01]  /*5c60*/  LDC.64 R76, c[0x0][0x890] ;  /* 0x00022400ff4c7b82 */ /* 0x000ea20000000a00 */
[----:B------:R-:W-:Y:S01]  /*5c70*/  LOP3.LUT R4, R4, 0x200, R7, 0xf8, !PT ;  /* 0x0000020004047812 */ /* 0x000fe200078ef807 */
[----:B------:R-:W-:Y:S01]  /*5c80*/  IMAD.MOV.U32 R36, RZ, RZ, RZ ;  /* 0x000000ffff247224 */ /* 0x000fe200078e00ff */
[----:B------:R-:W-:Y:S01]  /*5c90*/  LOP3.LUT R37, R37, 0x600000, RZ, 0xc0, !PT ;  /* 0x0060000025257812 */ /* 0x000fe200078ec0ff */
[----:B------:R-:W-:Y:S01]  /*5ca0*/  IMAD.U32 R86, RZ, RZ, UR4 ;  /* 0x00000004ff567e24 */ /* 0x000fe2000f8e00ff */
[----:B------:R-:W-:Y:S01]  /*5cb0*/  LOP3.LUT R79, R4, R5, RZ, 0xfc, !PT ;  /* 0x00000005044f7212 */ /* 0x000fe200078efcff */
[----:B------:R-:W3:Y:S01]  /*5cc0*/  LDS R0, [UR44+0x280] ;  /* 0x0002802cff007984 */ /* 0x000ee20008000800 */
[----:B------:R-:W-:Y:S01]  /*5cd0*/  LOP3.LUT R78, R78, 0x20, RZ, 0xc0, !PT ;  /* 0x000000204e4e7812 */ /* 0x000fe200078ec0ff */
[----:B------:R-:W4:Y:S01]  /*5ce0*/  LDC.64 R72, c[0x0][0x8b0] ;  /* 0x00022c00ff487b82 */ /* 0x000f220000000a00 */
[----:B------:R-:W1:Y:S01]  /*5cf0*/  LDCU UR50, c[0x0][0x370] ;  /* 0x00006e00ff3277ac */ /* 0x000e620008000800 */
[----:B------:R-:W-:Y:S01]  /*5d00*/  VIADD R4, R79, UR44 ;  /* 0x0000002c4f047c36 */ /* 0x000fe20008000000 */
[----:B------:R-:W1:Y:S04]  /*5d10*/  LDCU.64 UR62, c[0x0][0x348] ;  /* 0x00006900ff3e77ac */ /* 0x000e680008000a00 */
[----:B------:R-:W-:Y:S01]  /*5d20*/  IADD3 R78, PT, PT, -R78, 0x400, R4 ;  /* 0x000004004e4e7810 */ /* 0x000fe20007ffe104 */
[----:B------:R-:W1:Y:S01]  /*5d30*/  LDC.64 R70, c[0x0][0x8a8] ;  /* 0x00022a00ff467b82 */ /* 0x000e620000000a00 */
[----:B------:R-:W1:Y:S01]  /*5d40*/  LDCU UR41, c[0x0][0xb0c] ;  /* 0x00016180ff2977ac */ /* 0x000e620008000800 */
[----:B------:R-:W1:Y:S01]  /*5d50*/  LDCU UR39, c[0x0][0xb30] ;  /* 0x00016600ff2777ac */ /* 0x000e620008000800 */
[----:B------:R-:W1:Y:S01]  /*5d60*/  LDCU.64 UR58, c[0x0][0x888] ;  /* 0x00011100ff3a77ac */ /* 0x000e620008000a00 */
[----:B------:R-:W1:Y:S01]  /*5d70*/  LDCU.64 UR42, c[0x0][0xb28] ;  /* 0x00016500ff2a77ac */ /* 0x000e620008000a00 */
[----:B------:R-:W1:Y:S01]  /*5d80*/  LDCU.128 UR52, c[0x0][0xb10] ;  /* 0x00016200ff3477ac */ /* 0x000e620008000c00 */
[----:B------:R-:W1:Y:S01]  /*5d90*/  LDCU UR49, c[0x0][0x374] ;  /* 0x00006e80ff3177ac */ /* 0x000e620008000800 */
[----:B------:R-:W-:Y:S01]  /*5da0*/  UIADD3 UR56, UPT, UPT, UR44, 0x400, URZ ;  /* 0x000004002c387890 */ /* 0x000fe2000fffe0ff */
[----:B---3--:R-:W-:-:S11]  /*5db0*/  IMAD.IADD R37, R0, 0x1, R37 ;  /* 0x0000000100257824 */ /* 0x008fd600078e0225 */
.L_x_125:
[----:B------:R-:W-:Y:S02]  /*5dc0*/  LEA R3, R82, UR44, 0x3 ;  /* 0x0000002c52037c11 */ /* 0x000fe4000f8e18ff */
[----:B------:R-:W-:Y:S02]  /*5dd0*/  SHF.L.U32 R0, R84, 0x1f, RZ ;  /* 0x0000001f54007819 */ /* 0x000fe400000006ff */
[----:B-1----:R-:W-:Y:S02]  /*5de0*/  LEA R4, R82, UR44, 0x4 ;  /* 0x0000002c52047c11 */ /* 0x002fe4000f8e20ff */
[----:B------:R-:W3:Y:S02]  /*5df0*/  SYNCS.PHASECHK.TRANS64.TRYWAIT P0, [R3+URZ+0x1d0], R0 ;  /* 0x0001d000030075a7 */ /* 0x000ee400080011ff */
[----:B--23--:R-:W-:Y:S05]  /*5e00*/  @!P0 BRA `(.L_x_108) ;  /* 0x0000002800e88947 */ /* 0x00cfea0003800000 */
.L_x_203:
[----:B------:R-:W1:Y:S01]  /*5e10*/  LDS.128 R4, [R4+0x260] ;  /* 0x0002600004047984 */ /* 0x000e620000000c00 */
[----:B------:R-:W-:Y:S01]  /*5e20*/  UISETP.GE.AND UP0, UPT, UR40, 0x1, UPT ;  /* 0x000000012800788c */ /* 0x000fe2000bf06270 */
[----:B------:R-:W-:Y:S01]  /*5e30*/  @!PT LDS RZ, [RZ] ;  /* 0x00000000fffff984 */ /* 0x000fe20000000800 */
[----:B------:R-:W-:Y:S01]  /*5e40*/  @!PT LDS RZ, [RZ] ;  /* 0x00000000fffff984 */ /* 0x000fe20000000800 */
[----:B------:R-:W-:Y:S01]  /*5e50*/  @!PT LDS RZ, [RZ] ;  /* 0x00000000fffff984 */ /* 0x000fe20000000800 */
[----:B------:R-:W-:Y:S01]  /*5e60*/  @!PT LDS RZ, [RZ] ;  /* 0x00000000fffff984 */ /* 0x000fe20000000800 */
[----:B------:R2:W-:Y:S06]  /*5e70*/  MEMBAR.ALL.CTA ;  /* 0x0000000000007992 */ /* 0x0005ec0000008000 */
[----:B--2---:R-:W2:Y:S01]  /*5e80*/  FENCE.VIEW.ASYNC.S ;  /* 0x00000000000073c6 */ /* 0x004ea20000000000 */
[----:B-1----:R-:W-:Y:S11]  /*5e90*/  LOP3.LUT P0, RZ, R6, 0x1, RZ, 0xc0, !PT ;  /* 0x0000000106ff7812 */ /* 0x002ff6000780c0ff */
[----:B------:R-:W-:Y:S02]  /*5ea0*/  @!UPT UIADD3 URZ, UPT, UPT, URZ, URZ, URZ ;  /* 0x000000fffffff290 */ /* 0x000fe4000fffe0ff */
[----:B--2---:R-:W-:Y:S01]  /*5eb0*/  VOTEU.ANY UP1, P0 ;  /* 0x0000000000ff7886 */ /* 0x004fe20000020100 */
[----:B------:R-:W-:Y:S01]  /*5ec0*/  PLOP3.LUT P0, PT, PT, PT, UP1, 0x80, 0x8 ;  /* 0x000000000008781c */ /* 0x000fe20003f0f018 */
[----:B------:R-:W-:Y:S11]  /*5ed0*/  UP2UR UR47, UPR, URZ, 0x2 ;  /* 0x00000002ff2f7883 */ /* 0x000ff60008000000 */
[----:B------:R-:W-:Y:S01]  /*5ee0*/  @!UPT UIADD3 URZ, UPT, UPT, URZ, URZ, URZ ;  /* 0x000000fffffff290 */ /* 0x000fe2000fffe0ff */
        /* <DEDUP_REMOVED lines=13> */
[----:B------:R-:W2:Y:S01]  /*5fc0*/  LDCU UR12, c[0x0][0xb20] ;  /* 0x00016400ff0c77ac */ /* 0x000ea20008000800 */
[----:B------:R-:W-:Y:S02]  /*5fd0*/  UIMAD.WIDE.U32 UR4, UR49, UR55, URZ ;  /* 0x00000037310472a5 */ /* 0x000fe4000f8e00ff */
[----:B------:R-:W-:Y:S02]  /*5fe0*/  UIMAD.WIDE.U32 UR6, UR50, UR52, URZ ;  /* 0x00000034320672a5 */ /* 0x000fe4000f8e00ff */
[----:B------:R-:W-:Y:S02]  /*5ff0*/  UISETP.NE.AND UP0, UPT, UR54, 0x1, UPT ;  /* 0x000000013600788c */ /* 0x000fe4000bf05270 */
[----:B------:R-:W-:Y:S02]  /*6000*/  UIMAD.WIDE.U32 UR8, UR37, UR55, URZ ;  /* 0x00000037250872a5 */ /* 0x000fe4000f8e00ff */
[----:B------:R-:W-:Y:S02]  /*6010*/  UIMAD.WIDE.U32 UR10, UR38, UR52, URZ ;  /* 0x00000034260a72a5 */ /* 0x000fe4000f8e00ff */
[----:B------:R-:W-:Y:S02]  /*6020*/  UISETP.NE.AND UP1, UPT, UR41, 0x1, UPT ;  /* 0x000000012900788c */ /* 0x000fe4000bf25270 */
[----:B------:R-:W-:Y:S01]  /*6030*/  UISETP.NE.AND UP2, UPT, UR40, 0x1, UPT ;  /* 0x000000012800788c */ /* 0x000fe2000bf45270 */
[----:B------:R-:W-:Y:S02]  /*6040*/  UMOV UR4, UR5 ;  /* 0x0000000500047c82 */ /* 0x000fe40008000000 */
[----:B--2---:R-:W-:Y:S03]  /*6050*/  USHF.R.U32.HI UR5, URZ, UR12, UR4 ;  /* 0x0000000cff057299 */ /* 0x004fe60008011604 */
[----:B------:R-:W-:Y:S02]  /*6060*/  UMOV UR4, UR7 ;  /* 0x0000000700047c82 */ /* 0x000fe40008000000 */
[----:B------:R-:W-:Y:S02]  /*6070*/  USHF.R.U32.HI UR7, URZ, UR53, UR4 ;  /* 0x00000035ff077299 */ /* 0x000fe40008011604 */
[----:B------:R-:W-:Y:S02]  /*6080*/  USEL UR4, UR49, UR5, !UP0 ;  /* 0x0000000531047287 */ /* 0x000fe4000c000000 */
[----:B------:R-:W-:Y:S01]  /*6090*/  USEL UR7, UR50, UR7, !UP1 ;  /* 0x0000000732077287 */ /* 0x000fe2000c800000 */
[----:B------:R-:W-:Y:S01]  /*60a0*/  UMOV UR5, UR9 ;  /* 0x0000000900057c82 */ /* 0x000fe20008000000 */
[----:B------:R-:W-:Y:S02]  /*60b0*/  UIMAD.WIDE.U32 UR8, UR4, UR42, URZ ;  /* 0x0000002a040872a5 */ /* 0x000fe4000f8e00ff */
[----:B------:R-:W-:Y:S03]  /*60c0*/  USHF.R.U32.HI UR6, URZ, UR12, UR5 ;  /* 0x0000000cff067299 */ /* 0x000fe60008011605 */
[----:B------:R-:W-:Y:S01]  /*60d0*/  UMOV UR5, UR11 ;  /* 0x0000000b00057c82 */ /* 0x000fe20008000000 */
[----:B------:R-:W-:Y:S02]  /*60e0*/  UIMAD.WIDE.U32 UR10, UR7, UR42, URZ ;  /* 0x0000002a070a72a5 */ /* 0x000fe4000f8e00ff */
[----:B------:R-:W-:Y:S02]  /*60f0*/  USHF.R.U32.HI UR12, URZ, UR53, UR5 ;  /* 0x00000035ff0c7299 */ /* 0x000fe40008011605 */
[----:B------:R-:W-:Y:S01]  /*6100*/  USEL UR6, UR37, UR6, !UP0 ;  /* 0x0000000625067287 */ /* 0x000fe2000c000000 */
[----:B------:R-:W-:Y:S02]  /*6110*/  UMOV UR5, UR9 ;  /* 0x0000000900057c82 */ /* 0x000fe40008000000 */
[----:B------:R-:W-:Y:S01]  /*6120*/  UMOV UR10, UR11 ;  /* 0x0000000b000a7c82 */ /* 0x000fe20008000000 */
[----:B------:R-:W-:Y:S02]  /*6130*/  @UP2 USHF.R.U32.HI UR4, URZ, UR43, UR5 ;  /* 0x0000002bff042299 */ /* 0x000fe40008011605 */
[----:B------:R-:W-:Y:S02]  /*6140*/  @UP2 USHF.R.U32.HI UR7, URZ, UR43, UR10 ;  /* 0x0000002bff072299 */ /* 0x000fe4000801160a */
[----:B------:R-:W-:Y:S02]  /*6150*/  UIMAD UR4, UR40, UR4, URZ ;  /* 0x00000004280472a4 */ /* 0x000fe4000f8e02ff */
[----:B------:R-:W-:Y:S02]  /*6160*/  UIMAD.WIDE.U32 UR10, UR6, UR42, URZ ;  /* 0x0000002a060a72a5 */ /* 0x000fe4000f8e00ff */
[----:B------:R-:W-:Y:S02]  /*6170*/  USEL UR5, UR38, UR12, !UP1 ;  /* 0x0000000c26057287 */ /* 0x000fe4000c800000 */
[----:B------:R-:W-:Y:S02]  /*6180*/  UIMAD UR8, UR40, UR7, URZ ;  /* 0x00000007280872a4 */ /* 0x000fe4000f8e02ff */
[----:B------:R-:W-:Y:S03]  /*6190*/  UISETP.GE.AND UP0, UPT, UR6, UR4, UPT ;  /* 0x000000040600728c */ /* 0x000fe6000bf06270 */
[----:B------:R-:W-:Y:S01]  /*61a0*/  UMOV UR4, UR11 ;  /* 0x0000000b00047c82 */ /* 0x000fe20008000000 */
[----:B------:R-:W-:Y:S02]  /*61b0*/  UISETP.GE.OR UP0, UPT, UR5, UR8, UP0 ;  /* 0x000000080500728c */ /* 0x000fe40008706670 */
[----:B------:R-:W-:Y:S02]  /*61c0*/  USHF.R.U32.HI UR4, URZ, UR43, UR4 ;  /* 0x0000002bff047299 */ /* 0x000fe40008011604 */
[----:B------:R-:W-:Y:S02]  /*61d0*/  UIMAD.WIDE.U32 UR8, UR5, UR42, URZ ;  /* 0x0000002a050872a5 */ /* 0x000fe4000f8e00ff */
[----:B------:R-:W-:Y:S02]  /*61e0*/  USEL UR11, UR6, UR4, !UP2 ;  /* 0x00000004060b7287 */ /* 0x000fe4000d000000 */
[----:B------:R-:W-:Y:S02]  /*61f0*/  UIADD3 UR8, UPT, UPT, -UR5, URZ, URZ ;  /* 0x000000ff05087290 */ /* 0x000fe4000fffe1ff */
[----:B------:R-:W-:Y:S01]  /*6200*/  UIADD3 UR10, UPT, UPT, -UR11, URZ, URZ ;  /* 0x000000ff0b0a7290 */ /* 0x000fe2000fffe1ff */
[----:B------:R-:W-:Y:S01]  /*6210*/  @!UP0 UMOV UR4, UR9 ;  /* 0x0000000900048c82 */ /* 0x000fe20008000000 */
[----:B------:R-:W-:Y:S02]  /*6220*/  UIADD3 UR9, UPT, UPT, -UR6, URZ, URZ ;  /* 0x000000ff06097290 */ /* 0x000fe4000fffe1ff */
[----:B------:R-:W-:Y:S02]  /*6230*/  @!UP0 USHF.R.U32.HI UR4, URZ, UR43, UR4 ;  /* 0x0000002bff048299 */ /* 0x000fe40008011604 */
[----:B------:R-:W-:Y:S02]  /*6240*/  UIMAD UR10, UR40, UR10, UR6 ;  /* 0x0000000a280a72a4 */ /* 0x000fe4000f8e0206 */
[----:B------:R-:W-:Y:S04]  /*6250*/  @!UP0 USEL UR4, UR5, UR4, !UP2 ;  /* 0x0000000405048287 */ /* 0x000fe8000d000000 */
[----:B------:R-:W-:Y:S02]  /*6260*/  @!UP0 UIMAD UR10, UR7, UR10, UR4 ;  /* 0x0000000a070a82a4 */ /* 0x000fe4000f8e0204 */
[----:B------:R-:W-:Y:S02]  /*6270*/  @!UP0 UIADD3 UR11, UPT, UPT, UR11, -UR4, URZ ;  /* 0x800000040b0b8290 */ /* 0x000fe4000fffe0ff */
[----:B------:R-:W-:Y:S02]  /*6280*/  UIMAD UR7, UR41, UR8, UR38 ;  /* 0x00000008290772a4 */ /* 0x000fe4000f8e0226 */
[----:B------:R-:W-:Y:S02]  /*6290*/  @!UP0 UIMAD UR6, UR11, UR40, UR5 ;  /* 0x000000280b0682a4 */ /* 0x000fe4000f8e0205 */
[----:B------:R-:W-:Y:S01]  /*62a0*/  UIMAD UR4, UR54, UR9, UR37 ;  /* 0x00000009360472a4 */ /* 0x000fe2000f8e0225 */
[----:B------:R-:W-:Y:S02]  /*62b0*/  @!UP0 UMOV UR5, UR10 ;  /* 0x0000000a00058c82 */ /* 0x000fe40008000000 */
[----:B------:R-:W-:Y:S02]  /*62c0*/  UIMAD UR38, UR5, UR41, UR7 ;  /* 0x00000029052672a4 */ /* 0x000fe4000f8e0207 */
[----:B------:R-:W-:Y:S11]  /*62d0*/  UIMAD UR37, UR6, UR54, UR4 ;  /* 0x00000036062572a4 */ /* 0x000ff6000f8e0204 */
[----:B------:R-:W-:Y:S01]  /*62e0*/  @!UPT UIADD3 URZ, UPT, UPT, URZ, URZ, URZ ;  /* 0x000000fffffff290 */ /* 0x000fe2000fffe0ff */
.L_x_109:
[----:B------:R-:W-:Y:S01]  /*62f0*/  UISETP.NE.AND UP0, UPT, UR39, 0x1, UPT ;  /* 0x000000012700788c */ /* 0x000fe2000bf05270 */
[----:B------:R-:W-:Y:S10]  /*6300*/  IADD3 R82, PT, PT, R82, 0x1, RZ ;  /* 0x0000000152527810 */ /* 0x000ff40007ffe0ff */
[----:B------:R-:W2:Y:S01]  /*6310*/  @!UP0 LDCU.128 UR12, c[0x0][0xb10] ;  /* 0x00016200ff0c87ac */ /* 0x000ea20008000c00 */
[----:B------:R-:W3:Y:S01]  /*6320*/  @!UP0 LDCU UR5, c[0x0][0xb0c] ;  /* 0x00016180ff0587ac */ /* 0x000ee20008000800 */
[----:B------:R-:W4:Y:S01]  /*6330*/  @!UP0 LDCU UR10, c[0x0][0xb20] ;  /* 0x00016400ff0a87ac */ /* 0x000f220008000800 */
[----:B--2---:R-:W-:Y:S02]  /*6340*/  UIMAD.WIDE.U32 UR8, UR38, UR12, URZ ;  /* 0x0000000c260872a5 */ /* 0x004fe4000f8e00ff */
[----:B------:R-:W-:Y:S02]  /*6350*/  UIMAD.WIDE.U32 UR6, UR37, UR15, URZ ;  /* 0x0000000f250672a5 */ /* 0x000fe4000f8e00ff */
[----:B------:R-:W-:Y:S03]  /*6360*/  @!UP0 UISETP.NE.AND UP1, UPT, UR14, 0x1, UPT ;  /* 0x000000010e00888c */ /* 0x000fe6000bf25270 */
[----:B------:R-:W-:Y:S01]  /*6370*/  @!UP0 UMOV UR4, UR9 ;  /* 0x0000000900048c82 */ /* 0x000fe20008000000 */
[----:B---3--:R-:W-:Y:S02]  /*6380*/  @!UP0 UISETP.NE.AND UP2, UPT, UR5, 0x1, UPT ;  /* 0x000000010500888c */ /* 0x008fe4000bf45270 */
[----:B------:R-:W-:Y:S01]  /*6390*/  @!UP0 USHF.R.U32.HI UR4, URZ, UR13, UR4 ;  /* 0x0000000dff048299 */ /* 0x000fe20008011604 */
[----:B------:R-:W-:Y:S02]  /*63a0*/  @!UP0 UMOV UR6, UR7 ;  /* 0x0000000700068c82 */ /* 0x000fe40008000000 */
[----:B----4-:R-:W-:Y:S02]  /*63b0*/  @!UP0 USHF.R.U32.HI UR6, URZ, UR10, UR6 ;  /* 0x0000000aff068299 */ /* 0x010fe40008011606 */
[----:B------:R-:W-:Y:S02]  /*63c0*/  @!UP0 USEL UR7, UR38, UR4, !UP2 ;  /* 0x0000000426078287 */ /* 0x000fe4000d000000 */
[----:B------:R-:W-:Y:S04]  /*63d0*/  @!UP0 USEL UR6, UR37, UR6, !UP1 ;  /* 0x0000000625068287 */ /* 0x000fe8000c800000 */
[----:B------:R-:W-:Y:S02]  /*63e0*/  @!UP0 UIADD3 UR4, UPT, UPT, -UR7, UR6, URZ ;  /* 0x0000000607048290 */ /* 0x000fe4000fffe1ff */
[----:B------:R-:W-:Y:S02]  /*63f0*/  @!UP0 UIADD3 UR6, UPT, UPT, UR7, -UR6, URZ ;  /* 0x8000000607068290 */ /* 0x000fe4000fffe0ff */
[----:B------:R-:W-:Y:S02]  /*6400*/  @!UP0 UIMAD UR38, UR4, UR5, UR38 ;  /* 0x00000005042682a4 */ /* 0x000fe4000f8e0226 */
[----:B------:R-:W-:Y:S02]  /*6410*/  @!UP0 UIMAD UR37, UR6, UR14, UR37 ;  /* 0x0000000e062582a4 */ /* 0x000fe4000f8e0225 */
[----:B------:R-:W-:Y:S09]  /*6420*/  ULOP3.LUT UP0, URZ, UR56, 0x1b0, URZ, 0xc0, !UPT ;  /* 0x000001b038ff7892 */ /* 0x000ff2000f80c0ff */
[----:B------:R-:W-:Y:S05]  /*6430*/  BRA.U !UP0, `(.L_x_110) ;  /* 0x0000000108407547 */ /* 0x000fea000b800000 */
[----:B------:R-:W2:Y:S01]  /*6440*/  LDCU.64 UR8, c[0x4][0x80] ;  /* 0x01001000ff0877ac */ /* 0x000ea20008000a00 */
[----:B------:R-:W-:Y:S01]  /*6450*/  MOV R3, 0x0 ;  /* 0x0000000000037802 */ /* 0x000fe20000000f00 */
[----:B------:R-:W-:Y:S02]  /*6460*/  HFMA2 R12, -RZ, RZ, 0, 5.9604644775390625e-08 ;  /* 0x00000001ff0c7431 */ /* 0x000fe400000001ff */
[----:B------:R-:W-:Y:S02]  /*6470*/  IMAD.MOV.U32 R8, RZ, RZ, 0x70 ;  /* 0x00000070ff087424 */ /* 0x000fe400078e00ff */
[----:B------:R-:W-:Y:S01]  /*6480*/  IMAD.MOV.U32 R13, RZ, RZ, RZ ;  /* 0x000000ffff0d7224 */ /* 0x000fe200078e00ff */
[----:B------:R-:W3:Y:S01]  /*6490*/  LDCU.64 UR6, c[0x4][0x88] ;  /* 0x01001100ff0677ac */ /* 0x000ee20008000a00 */
[----:B------:R-:W4:Y:S01]  /*64a0*/  LDC.64 R2, c[0x4][R3] ;  /* 0x0100000003027b82 */ /* 0x000f220000000a00 */
[----:B------:R-:W1:Y:S01]  /*64b0*/  LDCU.64 UR4, c[0x4][0x8] ;  /* 0x01000100ff0477ac */ /* 0x000e620008000a00 */
[----:B--2---:R-:W-:Y:S01]  /*64c0*/  MOV R5, UR9 ;  /* 0x0000000900057c02 */ /* 0x004fe20008000f00 */
[----:B------:R-:W-:Y:S01]  /*64d0*/  IMAD.U32 R4, RZ, RZ, UR8 ;  /* 0x00000008ff047e24 */ /* 0x000fe2000f8e00ff */
[----:B---3--:R-:W-:Y:S01]  /*64e0*/  MOV R7, UR7 ;  /* 0x0000000700077c02 */ /* 0x008fe20008000f00 */
[----:B------:R-:W-:Y:S01]  /*64f0*/  IMAD.U32 R6, RZ, RZ, UR6 ;  /* 0x00000006ff067e24 */ /* 0x000fe2000f8e00ff */
[----:B-1----:R-:W-:Y:S01]  /*6500*/  MOV R11, UR5 ;  /* 0x00000005000b7c02 */ /* 0x002fe20008000f00 */
[----:B------:R-:W-:Y:S02]  /*6510*/  IMAD.U32 R10, RZ, RZ, UR4 ;  /* 0x00000004ff0a7e24 */ /* 0x000fe4000f8e00ff */
[----:B------:R-:W-:Y:S07]  /*6520*/  LEPC R20, `(.L_x_110) ;  /* 0x000000001014794e */ /* 0x000fee0000000000 */
[----:B----45:R-:W-:Y:S05]  /*6530*/  CALL.ABS.NOINC R2 ;  /* 0x0000000002007343 */ /* 0x030fea0003c00000 */
.L_x_110:
[----:B------:R-:W-:Y:S01]  /*6540*/  LOP3.LUT P0, RZ, R86, 0x1b0, RZ, 0xc0, !PT ;  /* 0x000001b056ff7812 */ /* 0x000fe2000780c0ff */
[----:B------:R-:W-:Y:S11]  /*6550*/  BSSY.RECONVERGENT B6, `(.L_x_111) ;  /* 0x0000013000067945 */ /* 0x000ff60003800200 */
[----:B------:R-:W-:Y:S01]  /*6560*/  @!UPT UIADD3 URZ, UPT, UPT, URZ, URZ, URZ ;  /* 0x000000fffffff290 */ /* 0x000fe2000fffe0ff */
[----:B------:R-:W-:Y:S05]  /*6570*/  @!P0 BRA `(.L_x_112) ;  /* 0x0000000000408947 */ /* 0x000fea0003800000 */
        /* <DEDUP_REMOVED lines=16> */
.L_x_112:
[----:B------:R-:W-:Y:S05]  /*6680*/  BSYNC.RECONVERGENT B6 ;  /* 0x0000000000067941 */ /* 0x000fea0003800200 */
.L_x_111:
[----:B------:R-:W-:Y:S01]  /*6690*/  ISETP.NE.U32.AND P3, PT, R76, RZ, PT ;  /* 0x000000ff4c00720c */ /* 0x000fe20003f65070 */
[----:B------:R-:W-:Y:S01]  /*66a0*/  UISETP.NE.AND UP1, UPT, UR61, URZ, UPT ;  /* 0x000000ff3d00728c */ /* 0x000fe2000bf25270 */
[----:B------:R-:W-:Y:S02]  /*66b0*/  ISETP.NE.U32.AND P4, PT, R72, RZ, PT ;  /* 0x000000ff4800720c */ /* 0x000fe40003f85070 */
[----:B------:R-:W-:Y:S02]  /*66c0*/  ISETP.NE.AND.EX P3, PT, R77, RZ, PT, P3 ;  /* 0x000000ff4d00720c */ /* 0x000fe40003f65330 */
[----:B------:R-:W-:Y:S02]  /*66d0*/  PLOP3.LUT P1, PT, PT, PT, PT, 0x8, 0x80 ;  /* 0x000000000080781c */ /* 0x000fe40003f2e170 */
[----:B------:R-:W-:Y:S02]  /*66e0*/  PLOP3.LUT P0, PT, PT, PT, UP1, 0x80, 0x8 ;  /* 0x000000000008781c */ /* 0x000fe40003f0f018 */
[----:B------:R-:W-:Y:S02]  /*66f0*/  ISETP.NE.AND.EX P4, PT, R73, RZ, PT, P4 ;  /* 0x000000ff4900720c */ /* 0x000fe40003f85340 */
[----:B------:R-:W2:Y:S09]  /*6700*/  @UP1 LDCU.64 UR4, c[0x0][0x888] ;  /* 0x00011100ff0417ac */ /* 0x000eb20008000a00 */
[----:B------:R-:W-:Y:S01]  /*6710*/  @P0 PLOP3.LUT P1, PT, P3, PT, PT, 0x80, 0x8 ;  /* 0x000000000008081c */ /* 0x000fe20001f2f070 */
[----:B--2---:R-:W-:Y:S04]  /*6720*/  @UP1 UISETP.NE.U32.AND UP0, UPT, UR4, URZ, UPT ;  /* 0x000000ff0400128c */ /* 0x004fe8000bf05070 */
[----:B------:R-:W-:Y:S04]  /*6730*/  @UP1 UISETP.NE.AND.EX UP0, UPT, UR5, URZ, UPT, UP0 ;  /* 0x000000ff0500128c */ /* 0x000fe8000bf05300 */
[----:B------:R-:W-:Y:S01]  /*6740*/  @UP1 USEL UR4, URZ, 0xffffffff, UP0 ;  /* 0xffffffffff041887 */ /* 0x000fe20008000000 */
[----:B------:R-:W-:Y:S11]  /*6750*/  @!P3 BRA `(.L_x_113) ;  /* 0x000000000030b947 */ /* 0x000ff60003800000 */
[----:B------:R-:W-:Y:S01]  /*6760*/  ISETP.NE.U32.AND P2, PT, R74, RZ, PT ;  /* 0x000000ff4a00720c */ /* 0x000fe20003f45070 */
[----:B------:R-:W2:Y:S01]  /*6770*/  LDCU.64 UR6, c[0x0][0x358] ;  /* 0x00006b00ff0677ac */ /* 0x000ea20008000a00 */
[----:B------:R-:W-:Y:S02]  /*6780*/  IMAD.MOV.U32 R80, RZ, RZ, 0x1 ;  /* 0x00000001ff507424 */ /* 0x000fe400078e00ff */
[----:B------:R-:W-:Y:S11]  /*6790*/  ISETP.NE.AND.EX P2, PT, R75, RZ, PT, P2 ;  /* 0x000000ff4b00720c */ /* 0x000ff60003f45320 */
[----:B------:R-:W-:Y:S02]  /*67a0*/  @!UPT UIADD3 URZ, UPT, UPT, URZ, URZ, URZ ;  /* 0x000000fffffff290 */ /* 0x000fe4000fffe0ff */
[----:B------:R-:W3:Y:S01]  /*67b0*/  @P2 LDC.64 R2, c[0x0][0x888] ;  /* 0x00022200ff022b82 */ /* 0x000ee20000000a00 */
[----:B-1----:R-:W-:Y:S04]  /*67c0*/  @P2 IMAD R0, R76, UR36, RZ ;  /* 0x000000244c002c24 */ /* 0x002fe8000f8e02ff */
[----:B---3--:R-:W-:Y:S04]  /*67d0*/  @P2 IMAD.WIDE R2, R0, 0x4, R2 ;  /* 0x0000000400022825 */ /* 0x008fe800078e0202 */
[----:B------:R-:W-:Y:S01]  /*67e0*/  HFMA2 R0, -RZ, RZ, 0, 5.9604644775390625e-08 ;  /* 0x00000001ff007431 */ /* 0x000fe200000001ff */
[----:B--2--5:R2:W5:Y:S04]  /*67f0*/  @P2 LDG.E R39, desc[UR6][R2.64] ;  /* 0x0000000602272981 */ /* 0x024568000c1e1900 */
[----:B------:R-:W-:Y:S01]  /*6800*/  @!P2 PRMT R80, R0, 0x7610, R80 ;  /* 0x000076100050a816 */ /* 0x000fe20000000050 */
[----:B--2---:R-:W3:Y:S06]  /*6810*/  @!P2 LDC R39, c[0x0][0x880] ;  /* 0x00022000ff27ab82 */ /* 0x004eec0000000800 */
.L_x_113:
[----:B------:R-:W-:Y:S05]  /*6820*/  @!P4 BRA `(.L_x_114) ;  /* 0x000000000024c947 */ /* 0x000fea0003800000 */
[----:B------:R-:W-:Y:S01]  /*6830*/  ISETP.NE.U32.AND P2, PT, R70, RZ, PT ;  /* 0x000000ff4600720c */ /* 0x000fe20003f45070 */
[----:B------:R-:W2:Y:S03]  /*6840*/  LDCU.64 UR6, c[0x0][0x358] ;  /* 0x00006b00ff0677ac */ /* 0x000ea60008000a00 */
[----:B------:R-:W-:Y:S11]  /*6850*/  ISETP.NE.AND.EX P2, PT, R71, RZ, PT, P2 ;  /* 0x000000ff4700720c */ /* 0x000ff60003f45320 */
[----:B------:R-:W-:Y:S02]  /*6860*/  @!UPT UIADD3 URZ, UPT, UPT, URZ, URZ, URZ ;  /* 0x000000fffffff290 */ /* 0x000fe4000fffe0ff */
[----:B------:R-:W4:Y:S01]  /*6870*/  @P2 LDC.64 R2, c[0x0][0x8a8] ;  /* 0x00022a00ff022b82 */ /* 0x000f220000000a00 */
[----:B-1----:R-:W-:Y:S04]  /*6880*/  @P2 IMAD R0, R72, UR36, RZ ;  /* 0x0000002448002c24 */ /* 0x002fe8000f8e02ff */
[----:B----4-:R-:W-:Y:S05]  /*6890*/  @P2 IMAD.WIDE R2, R0, 0x4, R2 ;  /* 0x0000000400022825 */ /* 0x010fea00078e0202 */
[----:B--2--5:R2:W5:Y:S02]  /*68a0*/  @P2 LDG.E R38, desc[UR6][R2.64] ;  /* 0x0000000602262981 */ /* 0x024564000c1e1900 */
[----:B--2---:R-:W4:Y:S02]  /*68b0*/  @!P2 LDC R38, c[0x0][0x8a0] ;  /* 0x00022800ff26ab82 */ /* 0x004f240000000800 */
.L_x_114:
[----:B---3-5:R-:W-:Y:S01]  /*68c0*/  @P0 ISETP.NE.AND P4, PT, R39, RZ, PT ;  /* 0x000000ff2700020c */ /* 0x028fe20003f85270 */
[----:B-1----:R-:W-:Y:S01]  /*68d0*/  IMAD.U32 R0, RZ, RZ, UR4 ;  /* 0x00000004ff007e24 */ /* 0x002fe2000f8e00ff */
[----:B------:R-:W-:Y:S01]  /*68e0*/  @P0 LOP3.LUT P2, RZ, R80, 0xff, RZ, 0xc0, !PT ;  /* 0x000000ff50ff0812 */ /* 0x000fe2000784c0ff */
[----:B------:R-:W-:Y:S01]  /*68f0*/  BSSY B1, `(.L_x_115) ;  /* 0x0000039000017945 */ /* 0x000fe20003800000 */
[----:B------:R-:W-:Y:S02]  /*6900*/  @P0 SEL R2, RZ, 0xffffffff, P4 ;  /* 0xffffffffff020807 */ /* 0x000fe40002000000 */
[----:B------:R-:W-:Y:S02]  /*6910*/  CS2R R46, SRZ ;  /* 0x00000000002e7805 */ /* 0x000fe4000001ff00 */
[----:B------:R-:W-:Y:S02]  /*6920*/  LEA R16, R36, UR44, 0x3 ;  /* 0x0000002c24107c11 */ /* 0x000fe4000f8e18ff */
[----:B------:R-:W-:Y:S02]  /*6930*/  CS2R R44, SRZ ;  /* 0x00000000002c7805 */ /* 0x000fe4000001ff00 */
[----:B------:R-:W-:Y:S02]  /*6940*/  @P1 SEL R2, R0, R2, !P2 ;  /* 0x0000000200021207 */ /* 0x000fe40005000000 */
[----:B------:R-:W-:Y:S02]  /*6950*/  CS2R R42, SRZ ;  /* 0x00000000002a7805 */ /* 0x000fe4000001ff00 */
[----:B------:R-:W-:Y:S02]  /*6960*/  SHF.L.U32 R3, R85, 0x1f, RZ ;  /* 0x0000001f55037819 */ /* 0x000fe400000006ff */
[----:B------:R-:W-:Y:S02]  /*6970*/  CS2R R40, SRZ ;  /* 0x0000000000287805 */ /* 0x000fe4000001ff00 */
[----:B------:R-:W-:Y:S02]  /*6980*/  @P0 LOP3.LUT R2, R2, 0x1, RZ, 0xc0, !PT ;  /* 0x0000000102020812 */ /* 0x000fe400078ec0ff */
[----:B------:R-:W-:Y:S02]  /*6990*/  PLOP3.LUT P5, PT, PT, PT, PT, 0x8, 0x80 ;  /* 0x000000000080781c */ /* 0x000fe40003fae170 */
[----:B------:R-:W-:Y:S02]  /*69a0*/  ISETP.NE.U32.OR P1, PT, R2, 0x1, !P0 ;  /* 0x000000010200780c */ /* 0x000fe40004725470 */
[----:B------:R-:W-:Y:S11]  /*69b0*/  LEA.HI R2, R36, R36, RZ, 0x1 ;  /* 0x0000002424027211 */ /* 0x000ff600078f08ff */
[----:B------:R-:W-:Y:S04]  /*69c0*/  @P1 SHF.L.U32 R0, R83, 0x1f, RZ ;  /* 0x0000001f53001819 */ /* 0x000fe800000006ff */
[----:B------:R1:W2:Y:S01]  /*69d0*/  @P1 SYNCS.PHASECHK.TRANS64.TRYWAIT P0, [UR44+0x1b0], R0 ;  /* 0x0001b000ff0015a7 */ /* 0x0002a2000800112c */
[----:B------:R3:W3:Y:S01]  /*69e0*/  SYNCS.PHASECHK.TRANS64.TRYWAIT P4, [R16+URZ+0x1f0], R3 ;  /* 0x0001f003100075a7 */ /* 0x0006e200080811ff */
[C---:B-1----:R-:W-:Y:S01]  /*69f0*/  IMAD.SHL.U32 R0, R2.reuse, 0x20, RZ ;  /* 0x0000002002007824 */ /* 0x042fe200078e00ff */
[----:B------:R-:W-:Y:S04]  /*6a00*/  LOP3.LUT R2, R2, 0xffe, RZ, 0xc0, !PT ;  /* 0x00000ffe02027812 */ /* 0x000fe800078ec0ff */
[----:B------:R-:W-:Y:S01]  /*6a10*/  LOP3.LUT R0, R0, 0xffffffc0, RZ, 0xc0, !PT ;  /* 0xffffffc000007812 */ /* 0x000fe200078ec0ff */
[----:B------:R-:W-:Y:S04]  /*6a20*/  IMAD.IADD R2, R36, 0x1, -R2 ;  /* 0x0000000124027824 */ /* 0x000fe800078e0a02 */
[----:B------:R-:W-:Y:S04]  /*6a30*/  IMAD.IADD R0, R37, 0x1, R0 ;  /* 0x0000000125007824 */ /* 0x000fe800078e0200 */
[----:B------:R-:W-:Y:S01]  /*6a40*/  IMAD R2, R2, 0x100000, R0 ;  /* 0x0010000002027824 */ /* 0x000fe200078e0200 */
[----:B--2---:R-:W-:Y:S01]  /*6a50*/  @P1 PLOP3.LUT P5, PT, P0, PT, PT, 0x8, 0x80 ;  /* 0x000000000080181c */ /* 0x004fe200007ae170 */
[----:B------:R-:W-:Y:S01]  /*6a60*/  @!UPT UIADD3 URZ, UPT, UPT, URZ, URZ, URZ ;  /* 0x000000fffffff290 */ /* 0x000fe2000fffe0ff */
[----:B---3--:R-:W-:Y:S11]  /*6a70*/  @!P1 BRA `(.L_x_116) ;  /* 0x0000000000809947 */ /* 0x008ff60003800000 */
[----:B------:R-:W-:Y:S01]  /*6a80*/  ISETP.NE.U32.AND P0, PT, RZ, UR58, PT ;  /* 0x0000003aff007c0c */ /* 0x000fe2000bf05070 */
[----:B------:R-:W-:Y:S01]  /*6a90*/  BSSY B0, `(.L_x_117) ;  /* 0x0000012000007945 */ /* 0x000fe20003800000 */
[----:B------:R-:W-:Y:S02]  /*6aa0*/  ISETP.NE.AND P2, PT, R39, RZ, PT ;  /* 0x000000ff2700720c */ /* 0x000fe40003f45270 */
[----:B------:R-:W-:Y:S02]  /*6ab0*/  CS2R R42, SRZ ;  /* 0x00000000002a7805 */ /* 0x000fe4000001ff00 */
[----:B------:R-:W-:Y:S02]  /*6ac0*/  ISETP.NE.AND.EX P0, PT, RZ, UR59, PT, P0 ;  /* 0x0000003bff007c0c */ /* 0x000fe4000bf05300 */
[----:B------:R-:W-:Y:S02]  /*6ad0*/  CS2R R40, SRZ ;  /* 0x0000000000287805 */ /* 0x000fe4000001ff00 */
[----:B------:R-:W-:Y:S02]  /*6ae0*/  LOP3.LUT P1, RZ, R80, 0xff, RZ, 0xc0, !PT ;  /* 0x000000ff50ff7812 */ /* 0x000fe4000782c0ff */
[----:B------:R-:W-:Y:S02]  /*6af0*/  CS2R R46, SRZ ;  /* 0x00000000002e7805 */ /* 0x000fe4000001ff00 */
[----:B------:R-:W-:Y:S02]  /*6b00*/  SEL R0, RZ, 0xffffffff, P2 ;  /* 0xffffffffff007807 */ /* 0x000fe40001000000 */
[----:B------:R-:W-:Y:S02]  /*6b10*/  CS2R R44, SRZ ;  /* 0x00000000002c7805 */ /* 0x000fe4000001ff00 */
[----:B------:R-:W-:Y:S04]  /*6b20*/  SEL R4, RZ, 0xffffffff, P0 ;  /* 0xffffffffff047807 */ /* 0x000fe80000000000 */
[----:B------:R-:W-:Y:S04]  /*6b30*/  @P3 SEL R0, R4, R0, !P1 ;  /* 0x0000000004003207 */ /* 0x000fe80004800000 */
[----:B------:R-:W-:Y:S04]  /*6b40*/  LOP3.LUT R0, R0, 0x1, RZ, 0xc0, !PT ;  /* 0x0000000100007812 */ /* 0x000fe800078ec0ff */
[----:B------:R-:W-:Y:S01]  /*6b50*/  ISETP.NE.U32.AND P0, PT, R0, 0x1, PT ;  /* 0x000000010000780c */ /* 0x000fe20003f05070 */
[----:B------:R-:W-:Y:S01]  /*6b60*/  @!UPT UIADD3 URZ, UPT, UPT, URZ, URZ, URZ ;  /* 0x000000fffffff290 */ /* 0x000fe2000fffe0ff */
[----:B------:R-:W-:Y:S11]  /*6b70*/  @!P5 BRA `(.L_x_118) ;  /* 0x00000000000cd947 */ /* 0x000ff60003800000 */
[----:B------:R-:W-:Y:S04]  /*6b80*/  SHF.L.U32 R4, R83, 0x1f, RZ ;  /* 0x0000001f53047819 */ /* 0x000fe800000006ff */
[----:B------:R-:W1:Y:S02]  /*6b90*/  SYNCS.PHASECHK.TRANS64.TRYWAIT P1, [UR44+0x1b0], R4 ;  /* 0x0001b004ff0075a7 */ /* 0x000e64000802112c */
[----:B-1----:R-:W-:Y:S05]  /*6ba0*/  @!P1 BRA `(.L_x_119) ;  /* 0x0000001c00949947 */ /* 0x002fea0003800000 */
.L_x_118:
[----:B------:R-:W-:Y:S05]  /*6bb0*/  BSYNC B0 ;  /* 0x0000000000007941 */ /* 0x000fea0003800000 */
.L_x_117:
[----:B------:R2:W3:Y:S01]  /*6bc0*/  @P0 LDS.128 R40, [R79+UR44+0x400] ;  /* 0x0004002c4f280984 */ /* 0x0004e20008000c00 */
[----:B------:R-:W-:Y:S01]  /*6bd0*/  UIADD3 UR4, UPT, UPT, UR44, 0x1b8, URZ ;  /* 0x000001b82c047890 */ /* 0x000fe2000fffe0ff */
[----:B------:R-:W-:Y:S02]  /*6be0*/  LOP3.LUT R83, R83, 0x1, RZ, 0x3c, !PT ;  /* 0x0000000153537812 */ /* 0x000fe400078e3cff */
[----:B------:R2:W1:Y:S01]  /*6bf0*/  @P0 LDS.128 R44, [R78+0x10] ;  /* 0x000010004e2c0984 */ /* 0x0004620000000c00 */
[----:B------:R-:W-:Y:S01]  /*6c00*/  UPRMT UR4, UR48, 0x654, UR4 ;  /* 0x0000065430047896 */ /* 0x000fe20008000004 */
[----:B------:R-:W-:Y:S01]  /*6c10*/  @!PT LDS RZ, [RZ] ;  /* 0x00000000fffff984 */ /* 0x000fe20000000800 */
[----:B------:R-:W-:Y:S01]  /*6c20*/  @!PT LDS RZ, [RZ] ;  /* 0x00000000fffff984 */ /* 0x000fe20000000800 */
[----:B------:R-:W-:Y:S01]  /*6c30*/  @!PT LDS RZ, [RZ] ;  /* 0x00000000fffff984 */ /* 0x000fe20000000800 */
[----:B------:R-:W-:Y:S01]  /*6c40*/  @!PT LDS RZ, [RZ] ;  /* 0x00000000fffff984 */ /* 0x000fe20000000800 */
[----:B------:R5:W-:Y:S06]  /*6c50*/  MEMBAR.ALL.CTA ;  /* 0x0000000000007992 */ /* 0x000bec0000008000 */
[----:B-----5:R-:W5:Y:S02]  /*6c60*/  FENCE.VIEW.ASYNC.S ;  /* 0x00000000000073c6 */ /* 0x020f640000000000 */
[----:B-----5:R-:W-:Y:S03]  /*6c70*/  SYNCS.ARRIVE.TRANS64.RED.A1T0 RZ, [UR4], RZ ;  /* 0x000000ffffff79a7 */ /* 0x020fe60008100404 */
.L_x_116:
[----:B------:R-:W-:Y:S05]  /*6c80*/  BSYNC B1 ;  /* 0x0000000000017941 */ /* 0x000fea0003800000 */
.L_x_115:
[----:B-1----:R-:W-:Y:S04]  /*6c90*/  SHF.R.U32.HI R0, RZ, 0x15, R2 ;  /* 0x00000015ff007819 */ /* 0x002fe80000011602 */
[----:B------:R-:W-:Y:S01]  /*6ca0*/  LOP3.LUT P0, RZ, R0, 0x3, R81, 0x48, !PT ;  /* 0x0000000300ff7812 */ /* 0x000fe20007804851 */
[----:B------:R-:W-:Y:S01]  /*6cb0*/  @!UPT UIADD3 URZ, UPT, UPT, URZ, URZ, URZ ;  /* 0x000000fffffff290 */ /* 0x000fe2000fffe0ff */
[----:B------:R-:W-:Y:S11]  /*6cc0*/  @P4 BRA `(.L_x_120) ;  /* 0x0000000000084947 */ /* 0x000ff60003800000 */
[----:B------:R-:W1:Y:S02]  /*6cd0*/  SYNCS.PHASECHK.TRANS64.TRYWAIT P1, [R16+URZ+0x1f0], R3 ;  /* 0x0001f003100075a7 */ /* 0x000e6400080211ff */
[----:B-1----:R-:W-:Y:S05]  /*6ce0*/  @!P1 BRA `(.L_x_121) ;  /* 0x0000001c005c9947 */ /* 0x002fea0003800000 */
.L_x_120:
[----:B------:R-:W-:Y:S05]  /*6cf0*/  @!P0 BRA `(.L_x_122) ;  /* 0x0000000000408947 */ /* 0x000fea0003800000 */
[----:B------:R-:W1:Y:S01]  /*6d00*/  LDCU.64 UR8, c[0x4][0x70] ;  /* 0x01000e00ff0877ac */ /* 0x000e620008000a00 */
[----:B------:R-:W-:Y:S01]  /*6d10*/  MOV R15, 0x0 ;  /* 0x00000000000f7802 */ /* 0x000fe20000000f00 */
[----:B------:R-:W-:Y:S02]  /*6d20*/  HFMA2 R12, -RZ, RZ, 0, 5.9604644775390625e-08 ;  /* 0x00000001ff0c7431 */ /* 0x000fe400000001ff */
[----:B------:R-:W-:Y:S02]  /*6d30*/  IMAD.MOV.U32 R8, RZ, RZ, 0x192 ;  /* 0x00000192ff087424 */ /* 0x000fe400078e00ff */
[----:B------:R-:W-:Y:S01]  /*6d40*/  IMAD.MOV.U32 R13, RZ, RZ, RZ ;  /* 0x000000ffff0d7224 */ /* 0x000fe200078e00ff */
[----:B------:R-:W5:Y:S01]  /*6d50*/  LDCU.64 UR6, c[0x4][0x78] ;  /* 0x01000f00ff0677ac */ /* 0x000f620008000a00 */
[----:B------:R-:W2:Y:S01]  /*6d60*/  LDC.64 R14, c[0x4][R15] ;  /* 0x010000000f0e7b82 */ /* 0x000ea20000000a00 */
[----:B------:R-:W3:Y:S01]  /*6d70*/  LDCU.64 UR4, c[0x4][0x10] ;  /* 0x01000200ff0477ac */ /* 0x000ee20008000a00 */
[----:B-1----:R-:W-:Y:S01]  /*6d80*/  MOV R5, UR9 ;  /* 0x0000000900057c02 */ /* 0x002fe20008000f00 */
[----:B------:R-:W-:Y:S01]  /*6d90*/  IMAD.U32 R4, RZ, RZ, UR8 ;  /* 0x00000008ff047e24 */ /* 0x000fe2000f8e00ff */
[----:B-----5:R-:W-:Y:S01]  /*6da0*/  MOV R7, UR7 ;  /* 0x0000000700077c02 */ /* 0x020fe20008000f00 */
[----:B------:R-:W-:Y:S01]  /*6db0*/  IMAD.U32 R6, RZ, RZ, UR6 ;  /* 0x00000006ff067e24 */ /* 0x000fe2000f8e00ff */
[----:B---3--:R-:W-:Y:S01]  /*6dc0*/  MOV R11, UR5 ;  /* 0x00000005000b7c02 */ /* 0x008fe20008000f00 */
[----:B------:R-:W-:Y:S02]  /*6dd0*/  IMAD.U32 R10, RZ, RZ, UR4 ;  /* 0x00000004ff0a7e24 */ /* 0x000fe4000f8e00ff */
[----:B------:R-:W-:Y:S07]  /*6de0*/  LEPC R20, `(.L_x_122) ;  /* 0x000000001014794e */ /* 0x000fee0000000000 */
[----:B--2-4-:R-:W-:Y:S05]  /*6df0*/  CALL.ABS.NOINC R14 ;  /* 0x000000000e007343 */ /* 0x014fea0003c00000 */
.L_x_122:
[----:B------:R-:W-:Y:S01]  /*6e00*/  LOP3.LUT P0, RZ, R69, 0x60, RZ, 0xc0, !PT ;  /* 0x0000006045ff7812 */ /* 0x000fe2000780c0ff */
[----:B------:R-:W-:Y:S05]  /*6e10*/  WARPSYNC.ALL ;  /* 0x0000000000007948 */ /* 0x000fea0003800000 */
[----:B---3--:R-:W-:Y:S01]  /*6e20*/  IMAD.SHL.U32 R66, R41, 0x100, RZ ;  /* 0x0000010029427824 */ /* 0x008fe200078e00ff */
[----:B------:R-:W-:Y:S01]  /*6e30*/  R2UR UR4, R2 ;  /* 0x00000000020472ca */ /* 0x000fe200000e0000 */
[----:B------:R-:W-:Y:S01]  /*6e40*/  IMAD.SHL.U32 R60, R43, 0x100, RZ ;  /* 0x000001002b3c7824 */ /* 0x000fe200078e00ff */
[----:B------:R-:W-:Y:S01]  /*6e50*/  R2UR UR5, R16 ;  /* 0x00000000100572ca */ /* 0x000fe200000e0000 */
[----:B------:R-:W-:Y:S01]  /*6e60*/  IMAD.SHL.U32 R48, R47, 0x100, RZ ;  /* 0x000001002f307824 */ /* 0x000fe200078e00ff */
[C---:B------:R-:W-:Y:S01]  /*6e70*/  SHF.L.U32 R2, R40.reuse, 0x10, RZ ;  /* 0x0000001028027819 */ /* 0x040fe200000006ff */
[----:B------:R-:W-:Y:S01]  /*6e80*/  IMAD.SHL.U32 R54, R45, 0x100, RZ ;  /* 0x000001002d367824 */ /* 0x000fe200078e00ff */
[C---:B------:R-:W-:Y:S01]  /*6e90*/  PRMT R0, R40.reuse, 0x8880, RZ ;  /* 0x0000888028007816 */ /* 0x040fe200000000ff */
[----:B------:R-:W-:Y:S01]  /*6ea0*/  BSSY.RECONVERGENT B0, `(.L_x_123) ;  /* 0x000009f000007945 */ /* 0x000fe20003800200 */
[----:B------:R-:W-:Y:S02]  /*6eb0*/  SHF.L.U32 R3, R40, 0x8, RZ ;  /* 0x0000000828037819 */ /* 0x000fe400000006ff */
[----:B------:R-:W-:Y:S02]  /*6ec0*/  SHF.R.S32.HI R2, RZ, 0x18, R2 ;  /* 0x00000018ff027819 */ /* 0x000fe40000011402 */
[----:B------:R-:W-:Y:S01]  /*6ed0*/  PRMT R68, R41, 0x8880, RZ ;  /* 0x0000888029447816 */ /* 0x000fe200000000ff */
[----:B------:R-:W-:Y:S01]  /*6ee0*/  LDTM.16dp32bit_t0_t15.x32 R4, tmem[UR4] ;  /* 0x00000004000479ee */ /* 0x000fe20008a80000 */
[----:B------:R-:W1:Y:S01]  /*6ef0*/  LDTM.16dp32bit_t16_t31.x32 R4, tmem[UR4+0x20] ;  /* 0x00002004000479ee */ /* 0x000e620008aa0000 */
[----:B------:R-:W-:Y:S01]  /*6f00*/  NOP ;  /* 0x0000000000007918 */ /* 0x000fe20000000000 */
[----:B------:R-:W-:Y:S01]  /*6f10*/  UIADD3 UR4, UPT, UPT, UR5, 0x210, URZ ;  /* 0x0000021005047890 */ /* 0x000fe2000fffe0ff */
[----:B------:R-:W-:Y:S02]  /*6f20*/  SHF.R.S32.HI R40, RZ, 0x18, R40 ;  /* 0x00000018ff287819 */ /* 0x000fe40000011428 */
[C---:B------:R-:W-:Y:S01]  /*6f30*/  PRMT R65, R42.reuse, 0x8880, RZ ;  /* 0x000088802a417816 */ /* 0x040fe200000000ff */
[----:B------:R-:W-:Y:S01]  /*6f40*/  UPRMT UR4, UR48, 0x654, UR4 ;  /* 0x0000065430047896 */ /* 0x000fe20008000004 */
[C---:B------:R-:W-:Y:S02]  /*6f50*/  SHF.L.U32 R64, R42.reuse, 0x10, RZ ;  /* 0x000000102a407819 */ /* 0x040fe400000006ff */
[----:B------:R-:W-:Y:S02]  /*6f60*/  SHF.L.U32 R63, R42, 0x8, RZ ;  /* 0x000000082a3f7819 */ /* 0x000fe400000006ff */
[----:B------:R-:W-:Y:S02]  /*6f70*/  SHF.R.S32.HI R42, RZ, 0x18, R42 ;  /* 0x00000018ff2a7819 */ /* 0x000fe4000001142a */
[C---:B------:R-:W-:Y:S02]  /*6f80*/  PRMT R62, R43.reuse, 0x8880, RZ ;  /* 0x000088802b3e7816 */ /* 0x040fe400000000ff */
[----:B-1----:R-:W-:Y:S01]  /*6f90*/  SYNCS.ARRIVE.TRANS64.RED.A1T0 RZ, [UR4], RZ ;  /* 0x000000ffffff79a7 */ /* 0x002fe20008100404 */
[----:B------:R-:W-:Y:S02]  /*6fa0*/  SHF.L.U32 R61, R43, 0x10, RZ ;  /* 0x000000102b3d7819 */ /* 0x000fe400000006ff */
[----:B------:R-:W-:Y:S02]  /*6fb0*/  SHF.R.S32.HI R43, RZ, 0x18, R43 ;  /* 0x00000018ff2b7819 */ /* 0x000fe4000001142b */
[----:B------:R-:W-:Y:S02]  /*6fc0*/  SHF.L.U32 R51, R46, 0x8, RZ ;  /* 0x000000082e337819 */ /* 0x000fe400000006ff */
[----:B------:R-:W-:Y:S01]  /*6fd0*/  SHF.R.S32.HI R3, RZ, 0x18, R3 ;  /* 0x00000018ff037819 */ /* 0x000fe20000011403 */
[C---:B----4-:R-:W-:Y:S01]  /*6fe0*/  IMAD R4, R38.reuse, R4, RZ ;  /* 0x0000000426047224 */ /* 0x050fe200078e02ff */
[----:B------:R-:W-:Y:S01]  /*6ff0*/  SHF.L.U32 R67, R41, 0x10, RZ ;  /* 0x0000001029437819 */ /* 0x000fe200000006ff */
[C---:B------:R-:W-:Y:S01]  /*7000*/  IMAD R5, R38.reuse, R5, RZ ;  /* 0x0000000526057224 */ /* 0x040fe200078e02ff */
[----:B------:R-:W-:Y:S01]  /*7010*/  SHF.R.S32.HI R41, RZ, 0x18, R41 ;  /* 0x00000018ff297819 */ /* 0x000fe20000011429 */
[----:B------:R-:W-:Y:S01]  /*7020*/  IMAD R6, R38, R6, RZ ;  /* 0x0000000626067224 */ /* 0x000fe200078e02ff */
[----:B------:R-:W-:Y:S01]  /*7030*/  PRMT R59, R44, 0x8880, RZ ;  /* 0x000088802c3b7816 */ /* 0x000fe200000000ff */
[----:B------:R-:W-:Y:S01]  /*7040*/  IMAD R4, R0, R39, R4 ;  /* 0x0000002700047224 */ /* 0x000fe200078e0204 */
[----:B------:R-:W-:Y:S01]  /*7050*/  MOV R0, R68 ;  /* 0x0000004400007202 */ /* 0x000fe20000000f00 */
[----:B------:R-:W-:Y:S01]  /*7060*/  IMAD R7, R38, R7, RZ ;  /* 0x0000000726077224 */ /* 0x000fe200078e02ff */
[----:B------:R-:W-:Y:S01]  /*7070*/  SHF.L.U32 R58, R44, 0x10, RZ ;  /* 0x000000102c3a7819 */ /* 0x000fe200000006ff */
[-C--:B------:R-:W-:Y:S01]  /*7080*/  IMAD R5, R2, R39.reuse, R5 ;  /* 0x0000002702057224 */ /* 0x080fe200078e0205 */
[----:B------:R-:W-:Y:S01]  /*7090*/  SHF.R.S32.HI R2, RZ, 0x18, R67 ;  /* 0x00000018ff027819 */ /* 0x000fe20000011443 */
[-C--:B------:R-:W-:Y:S01]  /*70a0*/  IMAD R6, R3, R39.reuse, R6 ;  /* 0x0000002703067224 */ /* 0x080fe200078e0206 */
[----:B------:R-:W-:Y:S01]  /*70b0*/  SHF.R.S32.HI R3, RZ, 0x18, R66 ;  /* 0x00000018ff037819 */ /* 0x000fe20000011442 */
[----:B------:R-:W-:Y:S01]  /*70c0*/  IMAD R8, R38, R8, RZ ;  /* 0x0000000826087224 */ /* 0x000fe200078e02ff */
[C---:B------:R-:W-:Y:S01]  /*70d0*/  PRMT R56, R45.reuse, 0x8880, RZ ;  /* 0x000088802d387816 */ /* 0x040fe200000000ff */
[----:B------:R-:W-:Y:S01]  /*70e0*/  IMAD R7, R40, R39, R7 ;  /* 0x0000002728077224 */ /* 0x000fe200078e0207 */
[----:B------:R-:W-:Y:S01]  /*70f0*/  MOV R40, R65 ;  /* 0x0000004100287202 */ /* 0x000fe20000000f00 */
[----:B------:R-:W-:Y:S01]  /*7100*/  IMAD R9, R38, R9, RZ ;  /* 0x0000000926097224 */ /* 0x000fe200078e02ff */
[----:B------:R-:W-:Y:S01]  /*7110*/  SHF.L.U32 R55, R45, 0x10, RZ ;  /* 0x000000102d377819 */ /* 0x000fe200000006ff */
[-C--:B------:R-:W-:Y:S01]  /*7120*/  IMAD R8, R0, R39.reuse, R8 ;  /* 0x0000002700087224 */ /* 0x080fe200078e0208 */
[----:B------:R-:W-:Y:S01]  /*7130*/  PRMT R53, R46, 0x8880, RZ ;  /* 0x000088802e357816 */ /* 0x000fe200000000ff */
[----:B------:R-:W-:Y:S01]  /*7140*/  IMAD R10, R38, R10, RZ ;  /* 0x0000000a260a7224 */ /* 0x000fe200078e02ff */
[----:B------:R-:W-:Y:S01]  /*7150*/  SHF.R.S32.HI R45, RZ, 0x18, R45 ;  /* 0x00000018ff2d7819 */ /* 0x000fe2000001142d */
[----:B------:R-:W-:Y:S01]  /*7160*/  IMAD R9, R2, R39, R9 ;  /* 0x0000002702097224 */ /* 0x000fe200078e0209 */
[----:B------:R-:W-:Y:S01]  /*7170*/  SHF.L.U32 R52, R46, 0x10, RZ ;  /* 0x000000102e347819 */ /* 0x000fe200000006ff */
[C---:B------:R-:W-:Y:S01]  /*7180*/  IMAD R0, R38.reuse, R20, RZ ;  /* 0x0000001426007224 */ /* 0x040fe200078e02ff */
[C---:B------:R-:W-:Y:S01]  /*7190*/  PRMT R50, R47.reuse, 0x8880, RZ ;  /* 0x000088802f327816 */ /* 0x040fe200000000ff */
[C---:B------:R-:W-:Y:S01]  /*71a0*/  IMAD R11, R38.reuse, R11, RZ ;  /* 0x0000000b260b7224 */ /* 0x040fe200078e02ff */
[----:B------:R-:W-:Y:S01]  /*71b0*/  SHF.R.S32.HI R46, RZ, 0x18, R46 ;  /* 0x00000018ff2e7819 */ /* 0x000fe2000001142e */
[C---:B------:R-:W-:Y:S01]  /*71c0*/  IMAD R2, R38.reuse, R21, RZ ;  /* 0x0000001526027224 */ /* 0x040fe200078e02ff */
[----:B------:R-:W-:Y:S01]  /*71d0*/  SHF.L.U32 R49, R47, 0x10, RZ ;  /* 0x000000102f317819 */ /* 0x000fe200000006ff */
[C---:B------:R-:W-:Y:S01]  /*71e0*/  IMAD R20, R38.reuse, R24, RZ ;  /* 0x0000001826147224 */ /* 0x040fe200078e02ff */
[----:B------:R-:W-:Y:S01]  /*71f0*/  SHF.R.S32.HI R47, RZ, 0x18, R47 ;  /* 0x00000018ff2f7819 */ /* 0x000fe2000001142f */
[----:B------:R-:W-:Y:S01]  /*7200*/  IMAD R21, R38, R25, RZ ;  /* 0x0000001926157224 */ /* 0x000fe200078e02ff */
[----:B------:R-:W-:Y:S01]  /*7210*/  SHF.L.U32 R57, R44, 0x8, RZ ;  /* 0x000000082c397819 */ /* 0x000fe200000006ff */
[----:B------:R-:W-:Y:S01]  /*7220*/  IMAD R24, R38, R28, RZ ;  /* 0x0000001c26187224 */ /* 0x000fe200078e02ff */
[----:B------:R-:W-:Y:S01]  /*7230*/  SHF.R.S32.HI R44, RZ, 0x18, R44 ;  /* 0x00000018ff2c7819 */ /* 0x000fe2000001142c */
[----:B------:R-:W-:Y:S01]  /*7240*/  IMAD R10, R3, R39, R10 ;  /* 0x00000027030a7224 */ /* 0x000fe200078e020a */
[----:B------:R-:W-:Y:S01]  /*7250*/  IADD3 R36, PT, PT, R36, 0x1, RZ ;  /* 0x0000000124247810 */ /* 0x000fe20007ffe0ff */
[C---:B------:R-:W-:Y:S02]  /*7260*/  IMAD R12, R38.reuse, R12, RZ ;  /* 0x0000000c260c7224 */ /* 0x040fe400078e02ff */
[C---:B------:R-:W-:Y:S02]  /*7270*/  IMAD R25, R38.reuse, R29, RZ ;  /* 0x0000001d26197224 */ /* 0x040fe400078e02ff */
[C---:B------:R-:W-:Y:S01]  /*7280*/  IMAD R28, R38.reuse, R32, RZ ;  /* 0x00000020261c7224 */ /* 0x040fe200078e02ff */
[----:B------:R-:W-:Y:S01]  /*7290*/  SHF.R.S32.HI R32, RZ, 0x18, R64 ;  /* 0x00000018ff207819 */ /* 0x000fe20000011440 */
[C---:B------:R-:W-:Y:S01]  /*72a0*/  IMAD R29, R38.reuse, R33, RZ ;  /* 0x00000021261d7224 */ /* 0x040fe200078e02ff */
[----:B------:R-:W-:Y:S01]  /*72b0*/  I2IP.S8.S32.SAT R33, R7, R6, RZ ;  /* 0x0000000607217239 */ /* 0x000fe200000014ff */
[----:B------:R-:W-:Y:S01]  /*72c0*/  IMAD R11, R41, R39, R11 ;  /* 0x00000027290b7224 */ /* 0x000fe200078e020b */
[----:B------:R-:W-:Y:S01]  /*72d0*/  MOV R7, R62 ;  /* 0x0000003e00077202 */ /* 0x000fe20000000f00 */
[C---:B------:R-:W-:Y:S01]  /*72e0*/  IMAD R13, R38.reuse, R13, RZ ;  /* 0x0000000d260d7224 */ /* 0x040fe200078e02ff */
[----:B------:R-:W-:Y:S01]  /*72f0*/  SHF.R.S32.HI R6, RZ, 0x18, R63 ;  /* 0x00000018ff067819 */ /* 0x000fe2000001143f */
[----:B------:R-:W-:Y:S01]  /*7300*/  IMAD R14, R38, R14, RZ ;  /* 0x0000000e260e7224 */ /* 0x000fe200078e02ff */
[----:B------:R-:W-:Y:S01]  /*7310*/  I2IP.S8.S32.SAT R41, R11, R10, RZ ;  /* 0x0000000a0b297239 */ /* 0x000fe200000014ff */
[----:B------:R-:W-:Y:S01]  /*7320*/  IMAD R12, R40, R39, R12 ;  /* 0x00000027280c7224 */ /* 0x000fe200078e020c */
[----:B------:R-:W-:Y:S01]  /*7330*/  I2IP.S8.S32.SAT R40, R5, R4, R33 ;  /* 0x0000000405287239 */ /* 0x000fe20000001421 */
[----:B------:R-:W-:Y:S01]  /*7340*/  IMAD R15, R38, R15, RZ ;  /* 0x0000000f260f7224 */ /* 0x000fe200078e02ff */
[----:B------:R-:W-:Y:S01]  /*7350*/  I2IP.S8.S32.SAT R41, R9, R8, R41 ;  /* 0x0000000809297239 */ /* 0x000fe20000001429 */
[-C--:B------:R-:W-:Y:S01]  /*7360*/  IMAD R13, R32, R39.reuse, R13 ;  /* 0x00000027200d7224 */ /* 0x080fe200078e020d */
[----:B------:R-:W-:Y:S01]  /*7370*/  SHF.R.S32.HI R10, RZ, 0x18, R61 ;  /* 0x00000018ff0a7819 */ /* 0x000fe2000001143d */
[----:B------:R-:W-:Y:S01]  /*7380*/  IMAD R16, R38, R16, RZ ;  /* 0x0000001026107224 */ /* 0x000fe200078e02ff */
[----:B------:R-:W-:Y:S01]  /*7390*/  SHF.R.S32.HI R5, RZ, 0x18, R58 ;  /* 0x00000018ff057819 */ /* 0x000fe2000001143a */
[----:B------:R-:W-:Y:S01]  /*73a0*/  IMAD R14, R6, R39, R14 ;  /* 0x00000027060e7224 */ /* 0x000fe200078e020e */
[----:B------:R-:W-:Y:S01]  /*73b0*/  SHF.R.S32.HI R11, RZ, 0x18, R60 ;  /* 0x00000018ff0b7819 */ /* 0x000fe2000001143c */
[----:B------:R-:W-:Y:S01]  /*73c0*/  IMAD R17, R38, R17, RZ ;  /* 0x0000001126117224 */ /* 0x000fe200078e02ff */
[----:B------:R-:W-:Y:S01]  /*73d0*/  SHF.R.S32.HI R6, RZ, 0x18, R57 ;  /* 0x00000018ff067819 */ /* 0x000fe20000011439 */
[-C--:B------:R-:W-:Y:S02]  /*73e0*/  IMAD R15, R42, R39.reuse, R15 ;  /* 0x000000272a0f7224 */ /* 0x080fe400078e020f */
[C---:B------:R-:W-:Y:S02]  /*73f0*/  IMAD R18, R38.reuse, R18, RZ ;  /* 0x0000001226127224 */ /* 0x040fe400078e02ff */
[----:B------:R-:W-:Y:S01]  /*7400*/  IMAD R16, R7, R39, R16 ;  /* 0x0000002707107224 */ /* 0x000fe200078e0210 */
[----:B------:R-:W-:Y:S01]  /*7410*/  I2IP.S8.S32.SAT R14, R15, R14, RZ ;  /* 0x0000000e0f0e7239 */ /* 0x000fe200000014ff */
[----:B------:R-:W-:Y:S01]  /*7420*/  IMAD R19, R38, R19, RZ ;  /* 0x0000001326137224 */ /* 0x000fe200078e02ff */
[----:B------:R-:W-:Y:S01]  /*7430*/  SHF.R.S32.HI R7, RZ, 0x18, R48 ;  /* 0x00000018ff077819 */ /* 0x000fe20000011430 */
[-C--:B------:R-:W-:Y:S01]  /*7440*/  IMAD R17, R10, R39.reuse, R17 ;  /* 0x000000270a117224 */ /* 0x080fe200078e0211 */
[----:B------:R-:W-:Y:S01]  /*7450*/  I2IP.S8.S32.SAT R42, R13, R12, R14 ;  /* 0x0000000c0d2a7239 */ /* 0x000fe2000000140e */
[-C--:B------:R-:W-:Y:S02]  /*7460*/  IMAD R18, R11, R39.reuse, R18 ;  /* 0x000000270b127224 */ /* 0x080fe400078e0212 */
[----:B------:R-:W-:Y:S02]  /*7470*/  IMAD.MOV.U32 R4, RZ, RZ, R59 ;  /* 0x000000ffff047224 */ /* 0x000fe400078e003b */
[-C--:B------:R-:W-:Y:S02]  /*7480*/  IMAD R19, R43, R39.reuse, R19 ;  /* 0x000000272b137224 */ /* 0x080fe400078e0213 */
[----:B------:R-:W-:Y:S02]  /*7490*/  IMAD R3, R38, R22, RZ ;  /* 0x0000001626037224 */ /* 0x000fe400078e02ff */
[----:B------:R-:W-:Y:S01]  /*74a0*/  IMAD R0, R4, R39, R0 ;  /* 0x0000002704007224 */ /* 0x000fe200078e0200 */
[----:B------:R-:W-:Y:S01]  /*74b0*/  I2IP.S8.S32.SAT R18, R19, R18, RZ ;  /* 0x0000001213127239 */ /* 0x000fe200000014ff */
[----:B------:R-:W-:Y:S01]  /*74c0*/  IMAD R23, R38, R23, RZ ;  /* 0x0000001726177224 */ /* 0x000fe200078e02ff */
[----:B------:R-:W-:Y:S01]  /*74d0*/  MOV R4, R56 ;  /* 0x0000003800047202 */ /* 0x000fe20000000f00 */
[-C--:B------:R-:W-:Y:S01]  /*74e0*/  IMAD R2, R5, R39.reuse, R2 ;  /* 0x0000002705027224 */ /* 0x080fe200078e0202 */
[----:B------:R-:W-:Y:S01]  /*74f0*/  I2IP.S8.S32.SAT R43, R17, R16, R18 ;  /* 0x00000010112b7239 */ /* 0x000fe20000001412 */
[-C--:B------:R-:W-:Y:S01]  /*7500*/  IMAD R3, R6, R39.reuse, R3 ;  /* 0x0000002706037224 */ /* 0x080fe200078e0203 */
[----:B------:R-:W-:Y:S01]  /*7510*/  SHF.R.S32.HI R5, RZ, 0x18, R55 ;  /* 0x00000018ff057819 */ /* 0x000fe20000011437 */
[-C--:B------:R-:W-:Y:S01]  /*7520*/  IMAD R23, R44, R39.reuse, R23 ;  /* 0x000000272c177224 */ /* 0x080fe200078e0217 */
[----:B------:R-:W-:Y:S01]  /*7530*/  SHF.R.S32.HI R6, RZ, 0x18, R54 ;  /* 0x00000018ff067819 */ /* 0x000fe20000011436 */
[----:B------:R-:W-:Y:S01]  /*7540*/  IMAD R22, R38, R26, RZ ;  /* 0x0000001a26167224 */ /* 0x000fe200078e02ff */
[----:B------:R1:W-:Y:S01]  /*7550*/  STS.128 [R79+UR44+0x1400], R40 ;  /* 0x001400284f007988 */ /* 0x0003e20008000c2c */
[----:B------:R-:W-:Y:S01]  /*7560*/  IMAD R20, R4, R39, R20 ;  /* 0x0000002704147224 */ /* 0x000fe200078e0214 */
[----:B------:R-:W-:Y:S01]  /*7570*/  I2IP.S8.S32.SAT R3, R23, R3, RZ ;  /* 0x0000000317037239 */ /* 0x000fe200000014ff */
[----:B------:R-:W-:Y:S01]  /*7580*/  IMAD R27, R38, R27, RZ ;  /* 0x0000001b261b7224 */ /* 0x000fe200078e02ff */
[----:B------:R-:W-:Y:S01]  /*7590*/  MOV R4, R53 ;  /* 0x0000003500047202 */ /* 0x000fe20000000f00 */
[-C--:B------:R-:W-:Y:S01]  /*75a0*/  IMAD R21, R5, R39.reuse, R21 ;  /* 0x0000002705157224 */ /* 0x080fe200078e0215 */
[----:B------:R-:W-:Y:S01]  /*75b0*/  SHF.R.S32.HI R5, RZ, 0x18, R52 ;  /* 0x00000018ff057819 */ /* 0x000fe20000011434 */
[-C--:B------:R-:W-:Y:S01]  /*75c0*/  IMAD R22, R6, R39.reuse, R22 ;  /* 0x0000002706167224 */ /* 0x080fe200078e0216 */
[----:B------:R-:W-:Y:S01]  /*75d0*/  SHF.R.S32.HI R6, RZ, 0x18, R49 ;  /* 0x00000018ff067819 */ /* 0x000fe20000011431 */
[-C--:B------:R-:W-:Y:S02]  /*75e0*/  IMAD R27, R45, R39.reuse, R27 ;  /* 0x000000272d1b7224 */ /* 0x080fe400078e021b */
[-C--:B------:R-:W-:Y:S01]  /*75f0*/  IMAD R24, R4, R39.reuse, R24 ;  /* 0x0000002704187224 */ /* 0x080fe200078e0218 */
[----:B------:R-:W-:Y:S01]  /*7600*/  SHF.R.S32.HI R4, RZ, 0x18, R51 ;  /* 0x00000018ff047819 */ /* 0x000fe20000011433 */
[C---:B------:R-:W-:Y:S02]  /*7610*/  IMAD R26, R38.reuse, R30, RZ ;  /* 0x0000001e261a7224 */ /* 0x040fe400078e02ff */
[----:B------:R-:W-:Y:S01]  /*7620*/  IMAD R25, R5, R39, R25 ;  /* 0x0000002705197224 */ /* 0x000fe200078e0219 */
[----:B------:R-:W-:Y:S01]  /*7630*/  MOV R5, R50 ;  /* 0x0000003200057202 */ /* 0x000fe20000000f00 */
[----:B------:R-:W-:Y:S02]  /*7640*/  IMAD R31, R38, R31, RZ ;  /* 0x0000001f261f7224 */ /* 0x000fe400078e02ff */
[-C--:B------:R-:W-:Y:S01]  /*7650*/  IMAD R26, R4, R39.reuse, R26 ;  /* 0x00000027041a7224 */ /* 0x080fe200078e021a */
[----:B------:R-:W-:Y:S01]  /*7660*/  I2IP.S8.S32.SAT R4, R2, R0, R3 ;  /* 0x0000000002047239 */ /* 0x000fe20000001403 */
[-C--:B------:R-:W-:Y:S02]  /*7670*/  IMAD R31, R46, R39.reuse, R31 ;  /* 0x000000272e1f7224 */ /* 0x080fe400078e021f */
[-C--:B------:R-:W-:Y:S01]  /*7680*/  IMAD R28, R5, R39.reuse, R28 ;  /* 0x00000027051c7224 */ /* 0x080fe200078e021c */
[----:B------:R-:W-:Y:S01]  /*7690*/  I2IP.S8.S32.SAT R5, R27, R22, RZ ;  /* 0x000000161b057239 */ /* 0x000fe200000014ff */
[----:B------:R-:W-:Y:S02]  /*76a0*/  IMAD R30, R38, R34, RZ ;  /* 0x00000022261e7224 */ /* 0x000fe400078e02ff */
[----:B------:R-:W-:Y:S01]  /*76b0*/  IMAD R29, R6, R39, R29 ;  /* 0x00000027061d7224 */ /* 0x000fe200078e021d */
[----:B------:R-:W-:Y:S01]  /*76c0*/  I2IP.S8.S32.SAT R6, R31, R26, RZ ;  /* 0x0000001a1f067239 */ /* 0x000fe200000014ff */
[----:B------:R-:W-:Y:S01]  /*76d0*/  IMAD R35, R38, R35, RZ ;  /* 0x0000002326237224 */ /* 0x000fe200078e02ff */
[----:B------:R-:W-:Y:S01]  /*76e0*/  I2IP.S8.S32.SAT R5, R21, R20, R5 ;  /* 0x0000001415057239 */ /* 0x000fe20000001405 */
[-C--:B------:R-:W-:Y:S01]  /*76f0*/  IMAD R30, R7, R39.reuse, R30 ;  /* 0x00000027071e7224 */ /* 0x080fe200078e021e */
[----:B------:R-:W-:Y:S01]  /*7700*/  I2IP.S8.S32.SAT R6, R25, R24, R6 ;  /* 0x0000001819067239 */ /* 0x000fe20000001406 */
[----:B------:R-:W-:Y:S05]  /*7710*/  IMAD R35, R47, R39, R35 ;  /* 0x000000272f237224 */ /* 0x000fea00078e0223 */
[----:B------:R-:W-:Y:S04]  /*7720*/  I2IP.S8.S32.SAT R7, R35, R30, RZ ;  /* 0x0000001e23077239 */ /* 0x000fe800000014ff */
[----:B------:R-:W-:Y:S05]  /*7730*/  I2IP.S8.S32.SAT R7, R29, R28, R7 ;  /* 0x0000001c1d077239 */ /* 0x000fea0000001407 */
[----:B------:R1:W-:Y:S01]  /*7740*/  STS.128 [R78+0x1010], R4 ;  /* 0x001010044e007388 */ /* 0x0003e20000000c00 */
[----:B------:R-:W-:Y:S01]  /*7750*/  @!PT LDS RZ, [RZ] ;  /* 0x00000000fffff984 */ /* 0x000fe20000000800 */
[----:B------:R-:W-:Y:S01]  /*7760*/  @!PT LDS RZ, [RZ] ;  /* 0x00000000fffff984 */ /* 0x000fe20000000800 */
[----:B------:R-:W-:Y:S01]  /*7770*/  @!PT LDS RZ, [RZ] ;  /* 0x00000000fffff984 */ /* 0x000fe20000000800 */
[----:B------:R-:W-:Y:S01]  /*7780*/  @!PT LDS RZ, [RZ] ;  /* 0x00000000fffff984 */ /* 0x000fe20000000800 */
[----:B------:R3:W-:Y:S07]  /*7790*/  MEMBAR.ALL.CTA ;  /* 0x0000000000007992 */ /* 0x0007ee0000008000 */
[----:B---3--:R-:W3:Y:S02]  /*77a0*/  FENCE.VIEW.ASYNC.S ;  /* 0x00000000000073c6 */ /* 0x008ee40000000000 */
[----:B---3--:R-:W-:Y:S06]  /*77b0*/  BAR.SYNC.DEFER_BLOCKING 0x1, 0x80 ;  /* 0x0042000000007b1d */ /* 0x008fec0000010000 */
[----:B------:R-:W-:Y:S05]  /*77c0*/  @P0 BRA `(.L_x_124) ;  /* 0x0000000000300947 */ /* 0x000fea0003800000 */
[----:B------:R-:W-:Y:S02]  /*77d0*/  UIADD3 UR4, UPT, UPT, UR44, 0x1400, URZ ;  /* 0x000014002c047890 */ /* 0x000fe4000fffe0ff */
[----:B------:R-:W-:Y:S02]  /*77e0*/  USHF.L.U32 UR9, UR45, 0x6, URZ ;  /* 0x000000062d097899 */ /* 0x000fe400080006ff */
[----:B------:R-:W-:Y:S02]  /*77f0*/  USHF.L.U32 UR10, UR46, 0x6, URZ ;  /* 0x000000062e0a7899 */ /* 0x000fe400080006ff */
[----:B------:R-:W-:Y:S01]  /*7800*/  MOV R86, UR4 ;  /* 0x0000000400567c02 */ /* 0x000fe20008000f00 */
[----:B------:R-:W-:Y:S01]  /*7810*/  UIADD3 UR4, UP0, UPT, UR62, 0x680, URZ ;  /* 0x000006803e047890 */ /* 0x000fe2000ff1e0ff */
[----:B------:R-:W-:Y:S02]  /*7820*/  UMOV UR11, UR36 ;  /* 0x00000024000b7c82 */ /* 0x000fe40008000000 */
[----:B------:R-:W-:Y:S01]  /*7830*/  R2UR UR8, R86 ;  /* 0x00000000560872ca */ /* 0x000fe200000e0000 */
[----:B------:R-:W-:Y:S11]  /*7840*/  UIADD3.X UR5, UPT, UPT, URZ, UR63, URZ, UP0, !UPT ;  /* 0x0000003fff057290 */ /* 0x000ff600087fe4ff */
[----:B------:R-:W-:Y:S01]  /*7850*/  @!UPT UIADD3 URZ, UPT, UPT, URZ, URZ, URZ ;  /* 0x000000fffffff290 */ /* 0x000fe2000fffe0ff */
[----:B------:R3:W-:Y:S01]  /*7860*/  UTMASTG.3D [UR8], [UR4] ;  /* 0x00000008040073b5 */ /* 0x0007e20008010000 */
[----:B------:R0:W-:Y:S01]  /*7870*/  UTMACMDFLUSH ;  /* 0x00000000000079b7 */ /* 0x0001e20000000000 */
[----:B---3--:R-:W-:Y:S04]  /*7880*/  DEPBAR.LE SB0, 0x0 ;  /* 0x000080000000791a */ /* 0x008fe80000000000 */
.L_x_124:
[----:B------:R-:W-:Y:S05]  /*7890*/  BSYNC.RECONVERGENT B0 ;  /* 0x0000000000007941 */ /* 0x000fea0003800200 */
.L_x_123:
[----:B------:R-:W-:Y:S01]  /*78a0*/  BAR.SYNC.DEFER_BLOCKING 0x1, 0x80 ;  /* 0x0042000000007b1d */ /* 0x000fe20000010000 */
[----:B------:R-:W-:Y:S01]  /*78b0*/  ISETP.NE.AND P0, PT, R82, 0x2, PT ;  /* 0x000000025200780c */ /* 0x000fe20003f05270 */
[----:B------:R-:W-:Y:S01]  /*78c0*/  UISETP.NE.AND UP0, UPT, UR47, URZ, UPT ;  /* 0x000000ff2f00728c */ /* 0x000fe2000bf05270 */
[----:B------:R-:W-:Y:S01]  /*78d0*/  ISETP.NE.AND P1, PT, R36, 0x4, PT ;  /* 0x000000042400780c */ /* 0x000fe20003f25270 */
[----:B------:R-:W-:Y:S01]  /*78e0*/  UIADD3 UR45, UPT, UPT, UR37, UR60, URZ ;  /* 0x0000003c252d7290 */ /* 0x000fe2000fffe0ff */
[----:B------:R-:W-:Y:S01]  /*78f0*/  SEL R2, RZ, 0x1, P0 ;  /* 0x00000001ff027807 */ /* 0x000fe20000000000 */
[----:B------:R-:W-:Y:S01]  /*7900*/  UIADD3 UR46, UPT, UPT, UR38, UR57, URZ ;  /* 0x00000039262e7290 */ /* 0x000fe2000fffe0ff */
[----:B------:R-:W-:Y:S02]  /*7910*/  SEL R0, RZ, 0x1, P1 ;  /* 0x00000001ff007807 */ /* 0x000fe40000800000 */
[----:B------:R-:W-:Y:S02]  /*7920*/  LOP3.LUT R84, R84, R2, RZ, 0x3c, !PT ;  /* 0x0000000254547212 */ /* 0x000fe400078e3cff */
[----:B------:R-:W-:Y:S02]  /*7930*/  LOP3.LUT R85, R85, R0, RZ, 0x3c, !PT ;  /* 0x0000000055557212 */ /* 0x000fe400078e3cff */
[----:B------:R-:W-:Y:S02]  /*7940*/  SEL R82, R82, RZ, P0 ;  /* 0x000000ff52527207 */ /* 0x000fe40000000000 */
[----:B------:R-:W-:Y:S01]  /*7950*/  SEL R36, R36, RZ, P1 ;  /* 0x000000ff24247207 */ /* 0x000fe20000800000 */
[----:B------:R-:W-:Y:S01]  /*7960*/  UMOV UR36, UR51 ;  /* 0x0000003300247c82 */ /* 0x000fe20008000000 */
[----:B------:R-:W-:Y:S05]  /*7970*/  BRA.U UP0, `(.L_x_125) ;  /* 0xffffffe500107547 */ /* 0x000fea000b83ffff */
[----:B------:R-:W-:Y:S05]  /*7980*/  EXIT ;  /* 0x000000000000794d */ /* 0x000fea0003800000 */
.L_x_25:
[----:B--2---:R2:W3:Y:S02]  /*7990*/  SYNCS.PHASECHK.TRANS64.TRYWAIT P0, [R0+URZ+0x240], R2 ;  /* 0x00024002000075a7 */ /* 0x0044e400080011ff */
[----:B---3--:R-:W-:Y:S05]  /*79a0*/  @!P0 NANOSLEEP.SYNCS 0x989680 ;  /* 0x009896800000895d */ /* 0x008fea0003900000 */
[----:B------:R-:W3:Y:S02]  /*79b0*/  @!P0 SYNCS.PHASECHK.TRANS64 P0, [R0+URZ+0x240], R2 ;  /* 0x00024002000085a7 */ /* 0x000ee400080010ff */
[----:B---3--:R-:W-:Y:S05]  /*79c0*/  @!P0 BRA `(.L_x_25) ;  /* 0xfffffffc00f08947 */ /* 0x008fea000383ffff */
[----:B------:R-:W-:Y:S05]  /*79d0*/  BRA `(.L_x_126) ;  /* 0xffffffa000d47947 */ /* 0x000fea000383ffff */
.L_x_28:
[----:B-1----:R-:W-:-:S07]  /*79e0*/  MOV R0, UR33 ;  /* 0x0000002100007c02 */ /* 0x002fce0008000f00 */
.L_x_127:
[----:B-1----:R1:W2:Y:S02]  /*79f0*/  SYNCS.PHASECHK.TRANS64.TRYWAIT P0, [R0+URZ+0xd8], R3 ;  /* 0x0000d803000075a7 */ /* 0x0022a400080011ff */
[----:B--2---:R-:W-:Y:S05]  /*7a00*/  @!P0 NANOSLEEP.SYNCS 0x989680 ;  /* 0x009896800000895d */ /* 0x004fea0003900000 */
[----:B------:R-:W2:Y:S02]  /*7a10*/  @!P0 SYNCS.PHASECHK.TRANS64 P0, [R0+URZ+0xd8], R3 ;  /* 0x0000d803000085a7 */ /* 0x000ea400080010ff */
[----:B--2---:R-:W-:Y:S05]  /*7a20*/  @!P0 BRA `(.L_x_127) ;  /* 0xfffffffc00f08947 */ /* 0x004fea000383ffff */
[----:B------:R-:W-:Y:S05]  /*7a30*/  BRA `(.L_x_27) ;  /* 0xffffffa400207947 */ /* 0x000fea000383ffff */
.L_x_35:
[----:B-1----:R-:W-:-:S07]  /*7a40*/  MOV R0, UR17 ;  /* 0x0000001100007c02 */ /* 0x002fce0008000f00 */
.L_x_128:
[----:B-1----:R1:W2:Y:S02]  /*7a50*/  SYNCS.PHASECHK.TRANS64.TRYWAIT P0, [R0+URZ+0xd8], R3 ;  /* 0x0000d803000075a7 */ /* 0x0022a400080011ff */
[----:B--2---:R-:W-:Y:S05]  /*7a60*/  @!P0 NANOSLEEP.SYNCS 0x989680 ;  /* 0x009896800000895d */ /* 0x004fea0003900000 */
[----:B------:R-:W2:Y:S02]  /*7a70*/  @!P0 SYNCS.PHASECHK.TRANS64 P0, [R0+URZ+0xd8], R3 ;  /* 0x0000d803000085a7 */ /* 0x000ea400080010ff */
[----:B--2---:R-:W-:Y:S05]  /*7a80*/  @!P0 BRA `(.L_x_128) ;  /* 0xfffffffc00f08947 */ /* 0x004fea000383ffff */
[----:B------:R-:W-:Y:S05]  /*7a90*/  BRA `(.L_x_34) ;  /* 0xffffffa400e47947 */ /* 0x000fea000383ffff */
.L_x_40:
[----:B-1----:R1:W2:Y:S02]  /*7aa0*/  SYNCS.PHASECHK.TRANS64.TRYWAIT P0, [R3+URZ+0x1d0], R0 ;  /* 0x0001d000030075a7 */ /* 0x0022a400080011ff */
[----:B--2---:R-:W-:Y:S05]  /*7ab0*/  @!P0 NANOSLEEP.SYNCS 0x989680 ;  /* 0x009896800000895d */ /* 0x004fea0003900000 */
[----:B------:R-:W2:Y:S02]  /*7ac0*/  @!P0 SYNCS.PHASECHK.TRANS64 P0, [R3+URZ+0x1d0], R0 ;  /* 0x0001d000030085a7 */ /* 0x000ea400080010ff */
[----:B--2---:R-:W-:Y:S05]  /*7ad0*/  @!P0 BRA `(.L_x_40) ;  /* 0xfffffffc00f08947 */ /* 0x004fea000383ffff */
[----:B------:R-:W-:Y:S05]  /*7ae0*/  BRA `(.L_x_129) ;  /* 0xffffffa800907947 */ /* 0x000fea000383ffff */
.L_x_44:
[----:B------:R-:W-:-:S07]  /*7af0*/  MOV R0, UR4 ;  /* 0x0000000400007c02 */ /* 0x000fce0008000f00 */
.L_x_130:
[----:B-1----:R1:W2:Y:S02]  /*7b00*/  SYNCS.PHASECHK.TRANS64.TRYWAIT P0, [R0+URZ], R2 ;  /* 0x00000002000075a7 */ /* 0x0022a400080011ff */
[----:B--2---:R-:W-:Y:S05]  /*7b10*/  @!P0 NANOSLEEP.SYNCS 0x989680 ;  /* 0x009896800000895d */ /* 0x004fea0003900000 */
[----:B------:R-:W2:Y:S02]  /*7b20*/  @!P0 SYNCS.PHASECHK.TRANS64 P0, [R0+URZ], R2 ;  /* 0x00000002000085a7 */ /* 0x000ea400080010ff */
[----:B--2---:R-:W-:Y:S05]  /*7b30*/  @!P0 BRA `(.L_x_130) ;  /* 0xfffffffc00f08947 */ /* 0x004fea000383ffff */
[----:B------:R-:W-:Y:S05]  /*7b40*/  BRA `(.L_x_131) ;  /* 0xffffffb000347947 */ /* 0x000fea000383ffff */
.L_x_45:
[----:B------:R-:W-:-:S07]  /*7b50*/  MOV R0, UR5 ;  /* 0x0000000500007c02 */ /* 0x000fce0008000f00 */
.L_x_132:
[----:B-1----:R1:W2:Y:S02]  /*7b60*/  SYNCS.PHASECHK.TRANS64.TRYWAIT P0, [R0+URZ], R3 ;  /* 0x00000003000075a7 */ /* 0x0022a400080011ff */
[----:B--2---:R-:W-:Y:S05]  /*7b70*/  @!P0 NANOSLEEP.SYNCS 0x989680 ;  /* 0x009896800000895d */ /* 0x004fea0003900000 */
[----:B------:R-:W2:Y:S02]  /*7b80*/  @!P0 SYNCS.PHASECHK.TRANS64 P0, [R0+URZ], R3 ;  /* 0x00000003000085a7 */ /* 0x000ea400080010ff */
[----:B--2---:R-:W-:Y:S05]  /*7b90*/  @!P0 BRA `(.L_x_132) ;  /* 0xfffffffc00f08947 */ /* 0x004fea000383ffff */
[----:B------:R-:W-:Y:S05]  /*7ba0*/  BRA `(.L_x_133) ;  /* 0xffffffb000407947 */ /* 0x000fea000383ffff */
.L_x_46:
[----:B------:R-:W-:-:S07]  /*7bb0*/  MOV R0, UR5 ;  /* 0x0000000500007c02 */ /* 0x000fce0008000f00 */
.L_x_134:
[----:B-1----:R1:W2:Y:S02]  /*7bc0*/  SYNCS.PHASECHK.TRANS64.TRYWAIT P0, [R0+URZ], R3 ;  /* 0x00000003000075a7 */ /* 0x0022a400080011ff */
[----:B--2---:R-:W-:Y:S05]  /*7bd0*/  @!P0 NANOSLEEP.SYNCS 0x989680 ;  /* 0x009896800000895d */ /* 0x004fea0003900000 */
[----:B------:R-:W2:Y:S02]  /*7be0*/  @!P0 SYNCS.PHASECHK.TRANS64 P0, [R0+URZ], R3 ;  /* 0x00000003000085a7 */ /* 0x000ea400080010ff */
[----:B--2---:R-:W-:Y:S05]  /*7bf0*/  @!P0 BRA `(.L_x_134) ;  /* 0xfffffffc00f08947 */ /* 0x004fea000383ffff */
[----:B------:R-:W-:Y:S05]  /*7c00*/  BRA `(.L_x_135) ;  /* 0xffffffb0004c7947 */ /* 0x000fea000383ffff */
.L_x_47:
[----:B------:R-:W-:-:S07]  /*7c10*/  MOV R0, UR5 ;  /* 0x0000000500007c02 */ /* 0x000fce0008000f00 */
.L_x_136:
[----:B-1----:R1:W2:Y:S02]  /*7c20*/  SYNCS.PHASECHK.TRANS64.TRYWAIT P0, [R0+URZ], R3 ;  /* 0x00000003000075a7 */ /* 0x0022a400080011ff */
[----:B--2---:R-:W-:Y:S05]  /*7c30*/  @!P0 NANOSLEEP.SYNCS 0x989680 ;  /* 0x009896800000895d */ /* 0x004fea0003900000 */
[----:B------:R-:W2:Y:S02]  /*7c40*/  @!P0 SYNCS.PHASECHK.TRANS64 P0, [R0+URZ], R3 ;  /* 0x00000003000085a7 */ /* 0x000ea400080010ff */
[----:B--2---:R-:W-:Y:S05]  /*7c50*/  @!P0 BRA `(.L_x_136) ;  /* 0xfffffffc00f08947 */ /* 0x004fea000383ffff */
[----:B------:R-:W-:Y:S05]  /*7c60*/  BRA `(.L_x_137) ;  /* 0xffffffb000587947 */ /* 0x000fea000383ffff */
.L_x_48:
[----:B------:R-:W-:-:S07]  /*7c70*/  MOV R0, UR5 ;  /* 0x0000000500007c02 */ /* 0x000fce0008000f00 */
.L_x_138:
[----:B-1----:R1:W2:Y:S02]  /*7c80*/  SYNCS.PHASECHK.TRANS64.TRYWAIT P0, [R0+URZ], R3 ;  /* 0x00000003000075a7 */ /* 0x0022a400080011ff */
[----:B--2---:R-:W-:Y:S05]  /*7c90*/  @!P0 NANOSLEEP.SYNCS 0x989680 ;  /* 0x009896800000895d */ /* 0x004fea0003900000 */
[----:B------:R-:W2:Y:S02]  /*7ca0*/  @!P0 SYNCS.PHASECHK.TRANS64 P0, [R0+URZ], R3 ;  /* 0x00000003000085a7 */ /* 0x000ea400080010ff */
[----:B--2---:R-:W-:Y:S05]  /*7cb0*/  @!P0 BRA `(.L_x_138) ;  /* 0xfffffffc00f08947 */ /* 0x004fea000383ffff */
[----:B------:R-:W-:Y:S05]  /*7cc0*/  BRA `(.L_x_139) ;  /* 0xffffffb000647947 */ /* 0x000fea000383ffff */
.L_x_49:
[----:B------:R-:W-:-:S07]  /*7cd0*/  MOV R0, UR5 ;  /* 0x0000000500007c02 */ /* 0x000fce0008000f00 */
.L_x_140:
[----:B-1----:R1:W2:Y:S02]  /*7ce0*/  SYNCS.PHASECHK.TRANS64.TRYWAIT P0, [R0+URZ], R3 ;  /* 0x00000003000075a7 */ /* 0x0022a400080011ff */
[----:B--2---:R-:W-:Y:S05]  /*7cf0*/  @!P0 NANOSLEEP.SYNCS 0x989680 ;  /* 0x009896800000895d */ /* 0x004fea0003900000 */
[----:B------:R-:W2:Y:S02]  /*7d00*/  @!P0 SYNCS.PHASECHK.TRANS64 P0, [R0+URZ], R3 ;  /* 0x00000003000085a7 */ /* 0x000ea400080010ff */
[----:B--2---:R-:W-:Y:S05]  /*7d10*/  @!P0 BRA `(.L_x_140) ;  /* 0xfffffffc00f08947 */ /* 0x004fea000383ffff */
[----:B------:R-:W-:Y:S05]  /*7d20*/  BRA `(.L_x_141) ;  /* 0xffffffb000707947 */ /* 0x000fea000383ffff */
.L_x_50:
[----:B------:R-:W-:-:S07]  /*7d30*/  MOV R0, UR5 ;  /* 0x0000000500007c02 */ /* 0x000fce0008000f00 */
.L_x_142:
[----:B-1----:R1:W2:Y:S02]  /*7d40*/  SYNCS.PHASECHK.TRANS64.TRYWAIT P0, [R0+URZ], R3 ;  /* 0x00000003000075a7 */ /* 0x0022a400080011ff */
[----:B--2---:R-:W-:Y:S05]  /*7d50*/  @!P0 NANOSLEEP.SYNCS 0x989680 ;  /* 0x009896800000895d */ /* 0x004fea0003900000 */
[----:B------:R-:W2:Y:S02]  /*7d60*/  @!P0 SYNCS.PHASECHK.TRANS64 P0, [R0+URZ], R3 ;  /* 0x00000003000085a7 */ /* 0x000ea400080010ff */
[----:B--2---:R-:W-:Y:S05]  /*7d70*/  @!P0 BRA `(.L_x_142) ;  /* 0xfffffffc00f08947 */ /* 0x004fea000383ffff */
[----:B------:R-:W-:Y:S05]  /*7d80*/  BRA `(.L_x_143) ;  /* 0xffffffb0007c7947 */ /* 0x000fea000383ffff */
.L_x_51:
[----:B------:R-:W-:-:S07]  /*7d90*/  MOV R0, UR5 ;  /* 0x0000000500007c02 */ /* 0x000fce0008000f00 */
.L_x_144:
[----:B-1----:R1:W2:Y:S02]  /*7da0*/  SYNCS.PHASECHK.TRANS64.TRYWAIT P0, [R0+URZ], R3 ;  /* 0x00000003000075a7 */ /* 0x0022a400080011ff */
[----:B--2---:R-:W-:Y:S05]  /*7db0*/  @!P0 NANOSLEEP.SYNCS 0x989680 ;  /* 0x009896800000895d */ /* 0x004fea0003900000 */
[----:B------:R-:W2:Y:S02]  /*7dc0*/  @!P0 SYNCS.PHASECHK.TRANS64 P0, [R0+URZ], R3 ;  /* 0x00000003000085a7 */ /* 0x000ea400080010ff */
[----:B--2---:R-:W-:Y:S05]  /*7dd0*/  @!P0 BRA `(.L_x_144) ;  /* 0xfffffffc00f08947 */ /* 0x004fea000383ffff */
[----:B------:R-:W-:Y:S05]  /*7de0*/  BRA `(.L_x_145) ;  /* 0xffffffb000887947 */ /* 0x000fea000383ffff */
.L_x_52:
[----:B------:R-:W-:-:S07]  /*7df0*/  MOV R0, UR5 ;  /* 0x0000000500007c02 */ /* 0x000fce0008000f00 */
.L_x_146:
[----:B-1----:R1:W2:Y:S02]  /*7e00*/  SYNCS.PHASECHK.TRANS64.TRYWAIT P0, [R0+URZ], R3 ;  /* 0x00000003000075a7 */ /* 0x0022a400080011ff */
[----:B--2---:R-:W-:Y:S05]  /*7e10*/  @!P0 NANOSLEEP.SYNCS 0x989680 ;  /* 0x009896800000895d */ /* 0x004fea0003900000 */
[----:B------:R-:W2:Y:S02]  /*7e20*/  @!P0 SYNCS.PHASECHK.TRANS64 P0, [R0+URZ], R3 ;  /* 0x00000003000085a7 */ /* 0x000ea400080010ff */
[----:B--2---:R-:W-:Y:S05]  /*7e30*/  @!P0 BRA `(.L_x_146) ;  /* 0xfffffffc00f08947 */ /* 0x004fea000383ffff */
[----:B------:R-:W-:Y:S05]  /*7e40*/  BRA `(.L_x_147) ;  /* 0xffffffb000947947 */ /* 0x000fea000383ffff */
.L_x_53:
[----:B------:R-:W-:-:S07]  /*7e50*/  MOV R0, UR5 ;  /* 0x0000000500007c02 */ /* 0x000fce0008000f00 */
.L_x_148:
[----:B-1----:R1:W2:Y:S02]  /*7e60*/  SYNCS.PHASECHK.TRANS64.TRYWAIT P0, [R0+URZ], R3 ;  /* 0x00000003000075a7 */ /* 0x0022a400080011ff */
[----:B--2---:R-:W-:Y:S05]  /*7e70*/  @!P0 NANOSLEEP.SYNCS 0x989680 ;  /* 0x009896800000895d */ /* 0x004fea0003900000 */
[----:B------:R-:W2:Y:S02]  /*7e80*/  @!P0 SYNCS.PHASECHK.TRANS64 P0, [R0+URZ], R3 ;  /* 0x00000003000085a7 */ /* 0x000ea400080010ff */
[----:B--2---:R-:W-:Y:S05]  /*7e90*/  @!P0 BRA `(.L_x_148) ;  /* 0xfffffffc00f08947 */ /* 0x004fea000383ffff */
[----:B------:R-:W-:Y:S05]  /*7ea0*/  BRA `(.L_x_149) ;  /* 0xffffffb000a07947 */ /* 0x000fea000383ffff */
.L_x_54:
[----:B------:R-:W-:-:S07]  /*7eb0*/  MOV R0, UR5 ;  /* 0x0000000500007c02 */ /* 0x000fce0008000f00 */
.L_x_150:
[----:B-1----:R1:W2:Y:S02]  /*7ec0*/  SYNCS.PHASECHK.TRANS64.TRYWAIT P0, [R0+URZ], R3 ;  /* 0x00000003000075a7 */ /* 0x0022a400080011ff */
[----:B--2---:R-:W-:Y:S05]  /*7ed0*/  @!P0 NANOSLEEP.SYNCS 0x989680 ;  /* 0x009896800000895d */ /* 0x004fea0003900000 */
[----:B------:R-:W2:Y:S02]  /*7ee0*/  @!P0 SYNCS.PHASECHK.TRANS64 P0, [R0+URZ], R3 ;  /* 0x00000003000085a7 */ /* 0x000ea400080010ff */
[----:B--2---:R-:W-:Y:S05]  /*7ef0*/  @!P0 BRA `(.L_x_150) ;  /* 0xfffffffc00f08947 */ /* 0x004fea000383ffff */
[----:B------:R-:W-:Y:S05]  /*7f00*/  BRA `(.L_x_151) ;  /* 0xffffffb000ac7947 */ /* 0x000fea000383ffff */
.L_x_55:
[----:B------:R-:W-:-:S07]  /*7f10*/  MOV R0, UR5 ;  /* 0x0000000500007c02 */ /* 0x000fce0008000f00 */
.L_x_152:
[----:B-1----:R1:W2:Y:S02]  /*7f20*/  SYNCS.PHASECHK.TRANS64.TRYWAIT P0, [R0+URZ], R3 ;  /* 0x00000003000075a7 */ /* 0x0022a400080011ff */
[----:B--2---:R-:W-:Y:S05]  /*7f30*/  @!P0 NANOSLEEP.SYNCS 0x989680 ;  /* 0x009896800000895d */ /* 0x004fea0003900000 */
[----:B------:R-:W2:Y:S02]  /*7f40*/  @!P0 SYNCS.PHASECHK.TRANS64 P0, [R0+URZ], R3 ;  /* 0x00000003000085a7 */ /* 0x000ea400080010ff */
[----:B--2---:R-:W-:Y:S05]  /*7f50*/  @!P0 BRA `(.L_x_152) ;  /* 0xfffffffc00f08947 */ /* 0x004fea000383ffff */
[----:B------:R-:W-:Y:S05]  /*7f60*/  BRA `(.L_x_153) ;  /* 0xffffffb000b87947 */ /* 0x000fea000383ffff */
.L_x_56:
[----:B------:R-:W-:-:S07]  /*7f70*/  MOV R0, UR5 ;  /* 0x0000000500007c02 */ /* 0x000fce0008000f00 */
.L_x_154:
[----:B-1----:R1:W2:Y:S02]  /*7f80*/  SYNCS.PHASECHK.TRANS64.TRYWAIT P0, [R0+URZ], R3 ;  /* 0x00000003000075a7 */ /* 0x0022a400080011ff */
[----:B--2---:R-:W-:Y:S05]  /*7f90*/  @!P0 NANOSLEEP.SYNCS 0x989680 ;  /* 0x009896800000895d */ /* 0x004fea0003900000 */
[----:B------:R-:W2:Y:S02]  /*7fa0*/  @!P0 SYNCS.PHASECHK.TRANS64 P0, [R0+URZ], R3 ;  /* 0x00000003000085a7 */ /* 0x000ea400080010ff */
[----:B--2---:R-:W-:Y:S05]  /*7fb0*/  @!P0 BRA `(.L_x_154) ;  /* 0xfffffffc00f08947 */ /* 0x004fea000383ffff */
[----:B------:R-:W-:Y:S05]  /*7fc0*/  BRA `(.L_x_155) ;  /* 0xffffffb000c47947 */ /* 0x000fea000383ffff */
.L_x_57:
[----:B------:R-:W-:-:S07]  /*7fd0*/  MOV R0, UR5 ;  /* 0x0000000500007c02 */ /* 0x000fce0008000f00 */
.L_x_156:
[----:B-1----:R1:W2:Y:S02]  /*7fe0*/  SYNCS.PHASECHK.TRANS64.TRYWAIT P0, [R0+URZ], R3 ;  /* 0x00000003000075a7 */ /* 0x0022a400080011ff */
[----:B--2---:R-:W-:Y:S05]  /*7ff0*/  @!P0 NANOSLEEP.SYNCS 0x989680 ;  /* 0x009896800000895d */ /* 0x004fea0003900000 */
[----:B------:R-:W2:Y:S02]  /*8000*/  @!P0 SYNCS.PHASECHK.TRANS64 P0, [R0+URZ], R3 ;  /* 0x00000003000085a7 */ /* 0x000ea400080010ff */
[----:B--2---:R-:W-:Y:S05]  /*8010*/  @!P0 BRA `(.L_x_156) ;  /* 0xfffffffc00f08947 */ /* 0x004fea000383ffff */
[----:B------:R-:W-:Y:S05]  /*8020*/  BRA `(.L_x_157) ;  /* 0xffffffb000d07947 */ /* 0x000fea000383ffff */
.L_x_58:
[----:B------:R-:W-:-:S07]  /*8030*/  MOV R0, UR5 ;  /* 0x0000000500007c02 */ /* 0x000fce0008000f00 */
.L_x_158:
[----:B-1----:R1:W2:Y:S02]  /*8040*/  SYNCS.PHASECHK.TRANS64.TRYWAIT P0, [R0+URZ], R3 ;  /* 0x00000003000075a7 */ /* 0x0022a400080011ff */
[----:B--2---:R-:W-:Y:S05]  /*8050*/  @!P0 NANOSLEEP.SYNCS 0x989680 ;  /* 0x009896800000895d */ /* 0x004fea0003900000 */
[----:B------:R-:W2:Y:S02]  /*8060*/  @!P0 SYNCS.PHASECHK.TRANS64 P0, [R0+URZ], R3 ;  /* 0x00000003000085a7 */ /* 0x000ea400080010ff */
[----:B--2---:R-:W-:Y:S05]  /*8070*/  @!P0 BRA `(.L_x_158) ;  /* 0xfffffffc00f08947 */ /* 0x004fea000383ffff */
[----:B------:R-:W-:Y:S05]  /*8080*/  BRA `(.L_x_159) ;  /* 0xffffffb000dc7947 */ /* 0x000fea000383ffff */
.L_x_59:
[----:B------:R-:W-:-:S07]  /*8090*/  MOV R0, UR5 ;  /* 0x0000000500007c02 */ /* 0x000fce0008000f00 */
.L_x_160:
[----:B-1----:R1:W2:Y:S02]  /*80a0*/  SYNCS.PHASECHK.TRANS64.TRYWAIT P0, [R0+URZ], R3 ;  /* 0x00000003000075a7 */ /* 0x0022a400080011ff */
[----:B--2---:R-:W-:Y:S05]  /*80b0*/  @!P0 NANOSLEEP.SYNCS 0x989680 ;  /* 0x009896800000895d */ /* 0x004fea0003900000 */
[----:B------:R-:W2:Y:S02]  /*80c0*/  @!P0 SYNCS.PHASECHK.TRANS64 P0, [R0+URZ], R3 ;  /* 0x00000003000085a7 */ /* 0x000ea400080010ff */
[----:B--2---:R-:W-:Y:S05]  /*80d0*/  @!P0 BRA `(.L_x_160) ;  /* 0xfffffffc00f08947 */ /* 0x004fea000383ffff */
[----:B------:R-:W-:Y:S05]  /*80e0*/  BRA `(.L_x_161) ;  /* 0xffffffb000e87947 */ /* 0x000fea000383ffff */
.L_x_60:
[----:B------:R-:W-:-:S07]  /*80f0*/  MOV R0, UR5 ;  /* 0x0000000500007c02 */ /* 0x000fce0008000f00 */
.L_x_162:
[----:B-1----:R1:W2:Y:S02]  /*8100*/  SYNCS.PHASECHK.TRANS64.TRYWAIT P0, [R0+URZ], R3 ;  /* 0x00000003000075a7 */ /* 0x0022a400080011ff */
[----:B--2---:R-:W-:Y:S05]  /*8110*/  @!P0 NANOSLEEP.SYNCS 0x989680 ;  /* 0x009896800000895d */ /* 0x004fea0003900000 */
[----:B------:R-:W2:Y:S02]  /*8120*/  @!P0 SYNCS.PHASECHK.TRANS64 P0, [R0+URZ], R3 ;  /* 0x00000003000085a7 */ /* 0x000ea400080010ff */
[----:B--2---:R-:W-:Y:S05]  /*8130*/  @!P0 BRA `(.L_x_162) ;  /* 0xfffffffc00f08947 */ /* 0x004fea000383ffff */
[----:B------:R-:W-:Y:S05]  /*8140*/  BRA `(.L_x_163) ;  /* 0xffffffb000f47947 */ /* 0x000fea000383ffff */
.L_x_61:
[----:B------:R-:W-:-:S07]  /*8150*/  MOV R0, UR5 ;  /* 0x0000000500007c02 */ /* 0x000fce0008000f00 */
.L_x_164:
[----:B-1----:R1:W2:Y:S02]  /*8160*/  SYNCS.PHASECHK.TRANS64.TRYWAIT P0, [R0+URZ], R3 ;  /* 0x00000003000075a7 */ /* 0x0022a400080011ff */
[----:B--2---:R-:W-:Y:S05]  /*8170*/  @!P0 NANOSLEEP.SYNCS 0x989680 ;  /* 0x009896800000895d */ /* 0x004fea0003900000 */
[----:B------:R-:W2:Y:S02]  /*8180*/  @!P0 SYNCS.PHASECHK.TRANS64 P0, [R0+URZ], R3 ;  /* 0x00000003000085a7 */ /* 0x000ea400080010ff */
[----:B--2---:R-:W-:Y:S05]  /*8190*/  @!P0 BRA `(.L_x_164) ;  /* 0xfffffffc00f08947 */ /* 0x004fea000383ffff */
[----:B------:R-:W-:Y:S05]  /*81a0*/  BRA `(.L_x_165) ;  /* 0xffffffb400007947 */ /* 0x000fea000383ffff */
.L_x_62:
[----:B------:R-:W-:-:S07]  /*81b0*/  MOV R0, UR5 ;  /* 0x0000000500007c02 */ /* 0x000fce0008000f00 */
.L_x_166:
[----:B-1----:R1:W2:Y:S02]  /*81c0*/  SYNCS.PHASECHK.TRANS64.TRYWAIT P0, [R0+URZ], R3 ;  /* 0x00000003000075a7 */ /* 0x0022a400080011ff */
[----:B--2---:R-:W-:Y:S05]  /*81d0*/  @!P0 NANOSLEEP.SYNCS 0x989680 ;  /* 0x009896800000895d */ /* 0x004fea0003900000 */
[----:B------:R-:W2:Y:S02]  /*81e0*/  @!P0 SYNCS.PHASECHK.TRANS64 P0, [R0+URZ], R3 ;  /* 0x00000003000085a7 */ /* 0x000ea400080010ff */
[----:B--2---:R-:W-:Y:S05]  /*81f0*/  @!P0 BRA `(.L_x_166) ;  /* 0xfffffffc00f08947 */ /* 0x004fea000383ffff */
[----:B------:R-:W-:Y:S05]  /*8200*/  BRA `(.L_x_167) ;  /* 0xffffffb4000c7947 */ /* 0x000fea000383ffff */
.L_x_63:
[----:B------:R-:W-:-:S07]  /*8210*/  MOV R0, UR5 ;  /* 0x0000000500007c02 */ /* 0x000fce0008000f00 */
.L_x_168:
[----:B-1----:R1:W2:Y:S02]  /*8220*/  SYNCS.PHASECHK.TRANS64.TRYWAIT P0, [R0+URZ], R3 ;  /* 0x00000003000075a7 */ /* 0x0022a400080011ff */
[----:B--2---:R-:W-:Y:S05]  /*8230*/  @!P0 NANOSLEEP.SYNCS 0x989680 ;  /* 0x009896800000895d */ /* 0x004fea0003900000 */
[----:B------:R-:W2:Y:S02]  /*8240*/  @!P0 SYNCS.PHASECHK.TRANS64 P0, [R0+URZ], R3 ;  /* 0x00000003000085a7 */ /* 0x000ea400080010ff */
[----:B--2---:R-:W-:Y:S05]  /*8250*/  @!P0 BRA `(.L_x_168) ;  /* 0xfffffffc00f08947 */ /* 0x004fea000383ffff */
[----:B------:R-:W-:Y:S05]  /*8260*/  BRA `(.L_x_169) ;  /* 0xffffffb400187947 */ /* 0x000fea000383ffff */
.L_x_64:
[----:B------:R-:W-:-:S07]  /*8270*/  MOV R0, UR5 ;  /* 0x0000000500007c02 */ /* 0x000fce0008000f00 */
.L_x_170:
[----:B-1----:R1:W2:Y:S02]  /*8280*/  SYNCS.PHASECHK.TRANS64.TRYWAIT P0, [R0+URZ], R3 ;  /* 0x00000003000075a7 */ /* 0x0022a400080011ff */
[----:B--2---:R-:W-:Y:S05]  /*8290*/  @!P0 NANOSLEEP.SYNCS 0x989680 ;  /* 0x009896800000895d */ /* 0x004fea0003900000 */
[----:B------:R-:W2:Y:S02]  /*82a0*/  @!P0 SYNCS.PHASECHK.TRANS64 P0, [R0+URZ], R3 ;  /* 0x00000003000085a7 */ /* 0x000ea400080010ff */
[----:B--2---:R-:W-:Y:S05]  /*82b0*/  @!P0 BRA `(.L_x_170) ;  /* 0xfffffffc00f08947 */ /* 0x004fea000383ffff */
[----:B------:R-:W-:Y:S05]  /*82c0*/  BRA `(.L_x_171) ;  /* 0xffffffb400247947 */ /* 0x000fea000383ffff */
.L_x_65:
[----:B------:R-:W-:-:S07]  /*82d0*/  MOV R0, UR5 ;  /* 0x0000000500007c02 */ /* 0x000fce0008000f00 */
.L_x_172:
[----:B-1----:R1:W2:Y:S02]  /*82e0*/  SYNCS.PHASECHK.TRANS64.TRYWAIT P0, [R0+URZ], R3 ;  /* 0x00000003000075a7 */ /* 0x0022a400080011ff */
[----:B--2---:R-:W-:Y:S05]  /*82f0*/  @!P0 NANOSLEEP.SYNCS 0x989680 ;  /* 0x009896800000895d */ /* 0x004fea0003900000 */
[----:B------:R-:W2:Y:S02]  /*8300*/  @!P0 SYNCS.PHASECHK.TRANS64 P0, [R0+URZ], R3 ;  /* 0x00000003000085a7 */ /* 0x000ea400080010ff */
[----:B--2---:R-:W-:Y:S05]  /*8310*/  @!P0 BRA `(.L_x_172) ;  /* 0xfffffffc00f08947 */ /* 0x004fea000383ffff */
[----:B------:R-:W-:Y:S05]  /*8320*/  BRA `(.L_x_173) ;  /* 0xffffffb400307947 */ /* 0x000fea000383ffff */
.L_x_66:
[----:B------:R-:W-:-:S07]  /*8330*/  MOV R0, UR5 ;  /* 0x0000000500007c02 */ /* 0x000fce0008000f00 */
.L_x_174:
[----:B-1----:R1:W2:Y:S02]  /*8340*/  SYNCS.PHASECHK.TRANS64.TRYWAIT P0, [R0+URZ], R3 ;  /* 0x00000003000075a7 */ /* 0x0022a400080011ff */
[----:B--2---:R-:W-:Y:S05]  /*8350*/  @!P0 NANOSLEEP.SYNCS 0x989680 ;  /* 0x009896800000895d */ /* 0x004fea0003900000 */
[----:B------:R-:W2:Y:S02]  /*8360*/  @!P0 SYNCS.PHASECHK.TRANS64 P0, [R0+URZ], R3 ;  /* 0x00000003000085a7 */ /* 0x000ea400080010ff */
[----:B--2---:R-:W-:Y:S05]  /*8370*/  @!P0 BRA `(.L_x_174) ;  /* 0xfffffffc00f08947 */ /* 0x004fea000383ffff */
[----:B------:R-:W-:Y:S05]  /*8380*/  BRA `(.L_x_175) ;  /* 0xffffffb4003c7947 */ /* 0x000fea000383ffff */
.L_x_67:
[----:B------:R-:W-:-:S07]  /*8390*/  MOV R0, UR5 ;  /* 0x0000000500007c02 */ /* 0x000fce0008000f00 */
.L_x_176:
[----:B-1----:R1:W2:Y:S02]  /*83a0*/  SYNCS.PHASECHK.TRANS64.TRYWAIT P0, [R0+URZ], R3 ;  /* 0x00000003000075a7 */ /* 0x0022a400080011ff */
[----:B--2---:R-:W-:Y:S05]  /*83b0*/  @!P0 NANOSLEEP.SYNCS 0x989680 ;  /* 0x009896800000895d */ /* 0x004fea0003900000 */
[----:B------:R-:W2:Y:S02]  /*83c0*/  @!P0 SYNCS.PHASECHK.TRANS64 P0, [R0+URZ], R3 ;  /* 0x00000003000085a7 */ /* 0x000ea400080010ff */
[----:B--2---:R-:W-:Y:S05]  /*83d0*/  @!P0 BRA `(.L_x_176) ;  /* 0xfffffffc00f08947 */ /* 0x004fea000383ffff */
[----:B------:R-:W-:Y:S05]  /*83e0*/  BRA `(.L_x_177) ;  /* 0xffffffb400487947 */ /* 0x000fea000383ffff */
.L_x_68:
[----:B------:R-:W-:-:S07]  /*83f0*/  MOV R0, UR5 ;  /* 0x0000000500007c02 */ /* 0x000fce0008000f00 */
.L_x_178:
[----:B-1----:R1:W2:Y:S02]  /*8400*/  SYNCS.PHASECHK.TRANS64.TRYWAIT P0, [R0+URZ], R3 ;  /* 0x00000003000075a7 */ /* 0x0022a400080011ff */
[----:B--2---:R-:W-:Y:S05]  /*8410*/  @!P0 NANOSLEEP.SYNCS 0x989680 ;  /* 0x009896800000895d */ /* 0x004fea0003900000 */
[----:B------:R-:W2:Y:S02]  /*8420*/  @!P0 SYNCS.PHASECHK.TRANS64 P0, [R0+URZ], R3 ;  /* 0x00000003000085a7 */ /* 0x000ea400080010ff */
[----:B--2---:R-:W-:Y:S05]  /*8430*/  @!P0 BRA `(.L_x_178) ;  /* 0xfffffffc00f08947 */ /* 0x004fea000383ffff */
[----:B------:R-:W-:Y:S05]  /*8440*/  BRA `(.L_x_179) ;  /* 0xffffffb400547947 */ /* 0x000fea000383ffff */
.L_x_69:
[----:B------:R-:W-:-:S07]  /*8450*/  MOV R0, UR5 ;  /* 0x0000000500007c02 */ /* 0x000fce0008000f00 */
.L_x_180:
[----:B-1----:R1:W2:Y:S02]  /*8460*/  SYNCS.PHASECHK.TRANS64.TRYWAIT P0, [R0+URZ], R3 ;  /* 0x00000003000075a7 */ /* 0x0022a400080011ff */
[----:B--2---:R-:W-:Y:S05]  /*8470*/  @!P0 NANOSLEEP.SYNCS 0x989680 ;  /* 0x009896800000895d */ /* 0x004fea0003900000 */
[----:B------:R-:W2:Y:S02]  /*8480*/  @!P0 SYNCS.PHASECHK.TRANS64 P0, [R0+URZ], R3 ;  /* 0x00000003000085a7 */ /* 0x000ea400080010ff */
[----:B--2---:R-:W-:Y:S05]  /*8490*/  @!P0 BRA `(.L_x_180) ;  /* 0xfffffffc00f08947 */ /* 0x004fea000383ffff */
[----:B------:R-:W-:Y:S05]  /*84a0*/  BRA `(.L_x_181) ;  /* 0xffffffb400607947 */ /* 0x000fea000383ffff */
.L_x_72:
[----:B--2---:R2:W3:Y:S02]  /*84b0*/  SYNCS.PHASECHK.TRANS64.TRYWAIT P0, [R2+URZ+0x230], R4 ;  /* 0x00023004020075a7 */ /* 0x0044e400080011ff */
[----:B---3--:R-:W-:Y:S05]  /*84c0*/  @!P0 NANOSLEEP.SYNCS 0x989680 ;  /* 0x009896800000895d */ /* 0x008fea0003900000 */
[----:B------:R-:W3:Y:S02]  /*84d0*/  @!P0 SYNCS.PHASECHK.TRANS64 P0, [R2+URZ+0x230], R4 ;  /* 0x00023004020085a7 */ /* 0x000ee400080010ff */
[----:B---3--:R-:W-:Y:S05]  /*84e0*/  @!P0 BRA `(.L_x_72) ;  /* 0xfffffffc00f08947 */ /* 0x008fea000383ffff */
[----:B------:R-:W-:Y:S05]  /*84f0*/  BRA `(.L_x_182) ;  /* 0xffffffb400bc7947 */ /* 0x000fea000383ffff */
.L_x_73:
[----:B------:R-:W-:-:S07]  /*8500*/  MOV R2, UR4 ;  /* 0x0000000400027c02 */ /* 0x000fce0008000f00 */
.L_x_183:
[----:B--2---:R2:W3:Y:S02]  /*8510*/  SYNCS.PHASECHK.TRANS64.TRYWAIT P0, [R2+URZ+0x1e0], R5 ;  /* 0x0001e005020075a7 */ /* 0x0044e400080011ff */
[----:B---3--:R-:W-:Y:S05]  /*8520*/  @!P0 NANOSLEEP.SYNCS 0x989680 ;  /* 0x009896800000895d */ /* 0x008fea0003900000 */
[----:B------:R-:W3:Y:S02]  /*8530*/  @!P0 SYNCS.PHASECHK.TRANS64 P0, [R2+URZ+0x1e0], R5 ;  /* 0x0001e005020085a7 */ /* 0x000ee400080010ff */
[----:B---3--:R-:W-:Y:S05]  /*8540*/  @!P0 BRA `(.L_x_183) ;  /* 0xfffffffc00f08947 */ /* 0x008fea000383ffff */
[----:B------:R-:W-:Y:S05]  /*8550*/  BRA `(.L_x_184) ;  /* 0xffffffb400cc7947 */ /* 0x000fea000383ffff */
.L_x_74:
[----:B--2---:R2:W3:Y:S02]  /*8560*/  SYNCS.PHASECHK.TRANS64.TRYWAIT P1, [R2+URZ+0x1d0], R4 ;  /* 0x0001d004020075a7 */ /* 0x0044e400080211ff */
[----:B---3--:R-:W-:Y:S05]  /*8570*/  @!P1 NANOSLEEP.SYNCS 0x989680 ;  /* 0x009896800000995d */ /* 0x008fea0003900000 */
[----:B------:R-:W3:Y:S02]  /*8580*/  @!P1 SYNCS.PHASECHK.TRANS64 P1, [R2+URZ+0x1d0], R4 ;  /* 0x0001d004020095a7 */ /* 0x000ee400080210ff */
[----:B---3--:R-:W-:Y:S05]  /*8590*/  @!P1 BRA `(.L_x_74) ;  /* 0xfffffffc00f09947 */ /* 0x008fea000383ffff */
[----:B------:R-:W-:Y:S05]  /*85a0*/  BRA `(.L_x_185) ;  /* 0xffffffb400fc7947 */ /* 0x000fea000383ffff */
.L_x_77:
[----:B------:R-:W-:-:S07]  /*85b0*/  MOV R0, UR4 ;  /* 0x0000000400007c02 */ /* 0x000fce0008000f00 */
.L_x_186:
[----:B--2---:R2:W3:Y:S02]  /*85c0*/  SYNCS.PHASECHK.TRANS64.TRYWAIT P0, [R0+URZ+0x1e0], R2 ;  /* 0x0001e002000075a7 */ /* 0x0044e400080011ff */
[----:B---3--:R-:W-:Y:S05]  /*85d0*/  @!P0 NANOSLEEP.SYNCS 0x989680 ;  /* 0x009896800000895d */ /* 0x008fea0003900000 */
[----:B------:R-:W3:Y:S02]  /*85e0*/  @!P0 SYNCS.PHASECHK.TRANS64 P0, [R0+URZ+0x1e0], R2 ;  /* 0x0001e002000085a7 */ /* 0x000ee400080010ff */
[----:B---3--:R-:W-:Y:S05]  /*85f0*/  @!P0 BRA `(.L_x_186) ;  /* 0xfffffffc00f08947 */ /* 0x008fea000383ffff */
[----:B------:R-:W-:Y:S05]  /*8600*/  BRA `(.L_x_76) ;  /* 0xffffffb800507947 */ /* 0x000fea000383ffff */
.L_x_84:
[----:B-1----:R1:W2:Y:S02]  /*8610*/  SYNCS.PHASECHK.TRANS64.TRYWAIT P1, [R0+URZ+0x1d0], R2 ;  /* 0x0001d002000075a7 */ /* 0x0022a400080211ff */
[----:B--2---:R-:W-:Y:S05]  /*8620*/  @!P1 NANOSLEEP.SYNCS 0x989680 ;  /* 0x009896800000995d */ /* 0x004fea0003900000 */
[----:B------:R-:W2:Y:S02]  /*8630*/  @!P1 SYNCS.PHASECHK.TRANS64 P1, [R0+URZ+0x1d0], R2 ;  /* 0x0001d002000095a7 */ /* 0x000ea400080210ff */
[----:B--2---:R-:W-:Y:S05]  /*8640*/  @!P1 BRA `(.L_x_84) ;  /* 0xfffffffc00f09947 */ /* 0x004fea000383ffff */
[----:B------:R-:W-:Y:S05]  /*8650*/  BRA `(.L_x_187) ;  /* 0xffffffbc00b47947 */ /* 0x000fea000383ffff */
.L_x_85:
[----:B------:R-:W-:-:S07]  /*8660*/  MOV R2, UR23 ;  /* 0x0000001700027c02 */ /* 0x000fce0008000f00 */
.L_x_188:
[----:B-1----:R1:W2:Y:S02]  /*8670*/  SYNCS.PHASECHK.TRANS64.TRYWAIT P0, [R2+URZ+0x210], R0 ;  /* 0x00021000020075a7 */ /* 0x0022a400080011ff */
[----:B--2---:R-:W-:Y:S05]  /*8680*/  @!P0 NANOSLEEP.SYNCS 0x989680 ;  /* 0x009896800000895d */ /* 0x004fea0003900000 */
[----:B------:R-:W2:Y:S02]  /*8690*/  @!P0 SYNCS.PHASECHK.TRANS64 P0, [R2+URZ+0x210], R0 ;  /* 0x00021000020085a7 */ /* 0x000ea400080010ff */
[----:B--2---:R-:W-:Y:S05]  /*86a0*/  @!P0 BRA `(.L_x_188) ;  /* 0xfffffffc00f08947 */ /* 0x004fea000383ffff */
[----:B------:R-:W-:Y:S05]  /*86b0*/  BRA `(.L_x_189) ;  /* 0xffffffc000047947 */ /* 0x000fea000383ffff */
.L_x_88:
[----:B------:R-:W-:Y:S07]  /*86c0*/  MOV R0, UR5 ;  /* 0x0000000500007c02 */ /* 0x000fee0008000f00 */
.L_x_190:
[----:B-1----:R1:W2:Y:S02]  /*86d0*/  SYNCS.PHASECHK.TRANS64.TRYWAIT P0, [R0+URZ], R2 ;  /* 0x00000002000075a7 */ /* 0x0022a400080011ff */
[----:B--2---:R-:W-:Y:S05]  /*86e0*/  @!P0 NANOSLEEP.SYNCS 0x989680 ;  /* 0x009896800000895d */ /* 0x004fea0003900000 */
[----:B------:R-:W2:Y:S02]  /*86f0*/  @!P0 SYNCS.PHASECHK.TRANS64 P0, [R0+URZ], R2 ;  /* 0x00000002000085a7 */ /* 0x000ea400080010ff */
[----:B--2---:R-:W-:Y:S05]  /*8700*/  @!P0 BRA `(.L_x_190) ;  /* 0xfffffffc00f08947 */ /* 0x004fea000383ffff */
[----:B------:R-:W-:Y:S05]  /*8710*/  BRA `(.L_x_87) ;  /* 0xffffffc000207947 */ /* 0x000fea000383ffff */
.L_x_91:
[----:B------:R-:W-:-:S07]  /*8720*/  MOV R0, UR4 ;  /* 0x0000000400007c02 */ /* 0x000fce0008000f00 */
.L_x_191:
[----:B--2---:R2:W4:Y:S02]  /*8730*/  SYNCS.PHASECHK.TRANS64.TRYWAIT P0, [R0+URZ], R2 ;  /* 0x00000002000075a7 */ /* 0x00452400080011ff */
[----:B----4-:R-:W-:Y:S05]  /*8740*/  @!P0 NANOSLEEP.SYNCS 0x989680 ;  /* 0x009896800000895d */ /* 0x010fea0003900000 */
[----:B------:R-:W4:Y:S02]  /*8750*/  @!P0 SYNCS.PHASECHK.TRANS64 P0, [R0+URZ], R2 ;  /* 0x00000002000085a7 */ /* 0x000f2400080010ff */
[----:B----4-:R-:W-:Y:S05]  /*8760*/  @!P0 BRA `(.L_x_191) ;  /* 0xfffffffc00f08947 */ /* 0x010fea000383ffff */
[----:B------:R-:W-:Y:S05]  /*8770*/  BRA `(.L_x_192) ;  /* 0xffffffc000d47947 */ /* 0x000fea000383ffff */
.L_x_92:
[----:B------:R-:W-:-:S07]  /*8780*/  MOV R0, UR5 ;  /* 0x0000000500007c02 */ /* 0x000fce0008000f00 */
.L_x_193:
[----:B-1----:R1:W2:Y:S02]  /*8790*/  SYNCS.PHASECHK.TRANS64.TRYWAIT P0, [R0+URZ], R3 ;  /* 0x00000003000075a7 */ /* 0x0022a400080011ff */
[----:B--2---:R-:W-:Y:S05]  /*87a0*/  @!P0 NANOSLEEP.SYNCS 0x989680 ;  /* 0x009896800000895d */ /* 0x004fea0003900000 */
[----:B------:R-:W2:Y:S02]  /*87b0*/  @!P0 SYNCS.PHASECHK.TRANS64 P0, [R0+URZ], R3 ;  /* 0x00000003000085a7 */ /* 0x000ea400080010ff */
[----:B--2---:R-:W-:Y:S05]  /*87c0*/  @!P0 BRA `(.L_x_193) ;  /* 0xfffffffc00f08947 */ /* 0x004fea000383ffff */
[----:B------:R-:W-:Y:S05]  /*87d0*/  BRA `(.L_x_194) ;  /* 0xffffffc000e07947 */ /* 0x000fea000383ffff */
.L_x_93:
[----:B------:R-:W-:-:S07]  /*87e0*/  MOV R0, UR5 ;  /* 0x0000000500007c02 */ /* 0x000fce0008000f00 */
.L_x_195:
[----:B-1----:R1:W2:Y:S02]  /*87f0*/  SYNCS.PHASECHK.TRANS64.TRYWAIT P0, [R0+URZ], R3 ;  /* 0x00000003000075a7 */ /* 0x0022a400080011ff */
[----:B--2---:R-:W-:Y:S05]  /*8800*/  @!P0 NANOSLEEP.SYNCS 0x989680 ;  /* 0x009896800000895d */ /* 0x004fea0003900000 */
[----:B------:R-:W2:Y:S02]  /*8810*/  @!P0 SYNCS.PHASECHK.TRANS64 P0, [R0+URZ], R3 ;  /* 0x00000003000085a7 */ /* 0x000ea400080010ff */
[----:B--2---:R-:W-:Y:S05]  /*8820*/  @!P0 BRA `(.L_x_195) ;  /* 0xfffffffc00f08947 */ /* 0x004fea000383ffff */
[----:B------:R-:W-:Y:S05]  /*8830*/  BRA `(.L_x_196) ;  /* 0xffffffc000ec7947 */ /* 0x000fea000383ffff */
.L_x_94:
[----:B-1----:R-:W-:-:S07]  /*8840*/  MOV R0, UR4 ;  /* 0x0000000400007c02 */ /* 0x002fce0008000f00 */
.L_x_197:
[----:B-1----:R1:W2:Y:S02]  /*8850*/  SYNCS.PHASECHK.TRANS64.TRYWAIT P0, [R0+URZ], R2 ;  /* 0x00000002000075a7 */ /* 0x0022a400080011ff */
[----:B--2---:R-:W-:Y:S05]  /*8860*/  @!P0 NANOSLEEP.SYNCS 0x989680 ;  /* 0x009896800000895d */ /* 0x004fea0003900000 */
[----:B------:R-:W2:Y:S02]  /*8870*/  @!P0 SYNCS.PHASECHK.TRANS64 P0, [R0+URZ], R2 ;  /* 0x00000002000085a7 */ /* 0x000ea400080010ff */
[----:B--2---:R-:W-:Y:S05]  /*8880*/  @!P0 BRA `(.L_x_197) ;  /* 0xfffffffc00f08947 */ /* 0x004fea000383ffff */
[----:B------:R-:W-:Y:S05]  /*8890*/  BRA `(.L_x_198) ;  /* 0xffffffc000f87947 */ /* 0x000fea000383ffff */
.L_x_99:
[----:B---3--:R3:W4:Y:S02]  /*88a0*/  SYNCS.PHASECHK.TRANS64.TRYWAIT P0, [R7+URZ+0x1d0], R0 ;  /* 0x0001d000070075a7 */ /* 0x00872400080011ff */
[----:B----4-:R-:W-:Y:S05]  /*88b0*/  @!P0 NANOSLEEP.SYNCS 0x989680 ;  /* 0x009896800000895d */ /* 0x010fea0003900000 */
[----:B------:R-:W4:Y:S02]  /*88c0*/  @!P0 SYNCS.PHASECHK.TRANS64 P0, [R7+URZ+0x1d0], R0 ;  /* 0x0001d000070085a7 */ /* 0x000f2400080010ff */
[----:B----4-:R-:W-:Y:S05]  /*88d0*/  @!P0 BRA `(.L_x_99) ;  /* 0xfffffffc00f08947 */ /* 0x010fea000383ffff */
[----:B------:R-:W-:Y:S05]  /*88e0*/  BRA `(.L_x_199) ;  /* 0xffffffc8000c7947 */ /* 0x000fea000383ffff */
.L_x_102:
[----:B-1----:R-:W-:Y:S07]  /*88f0*/  MOV R0, UR17 ;  /* 0x0000001100007c02 */ /* 0x002fee0008000f00 */
.L_x_200:
[----:B-1----:R1:W3:Y:S02]  /*8900*/  SYNCS.PHASECHK.TRANS64.TRYWAIT P2, [R0+URZ+0x1c8], R7 ;  /* 0x0001c807000075a7 */ /* 0x0022e400080411ff */
[----:B---3--:R-:W-:Y:S05]  /*8910*/  @!P2 NANOSLEEP.SYNCS 0x989680 ;  /* 0x009896800000a95d */ /* 0x008fea0003900000 */
[----:B------:R-:W3:Y:S02]  /*8920*/  @!P2 SYNCS.PHASECHK.TRANS64 P2, [R0+URZ+0x1c8], R7 ;  /* 0x0001c8070000a5a7 */ /* 0x000ee400080410ff */
[----:B---3--:R-:W-:Y:S05]  /*8930*/  @!P2 BRA `(.L_x_200) ;  /* 0xfffffffc00f0a947 */ /* 0x008fea000383ffff */
[----:B------:R-:W-:Y:S05]  /*8940*/  BRA `(.L_x_101) ;  /* 0xffffffcc006c7947 */ /* 0x000fea000383ffff */
.L_x_105:
[----:B-1----:R-:W-:Y:S07]  /*8950*/  MOV R0, UR17 ;  /* 0x0000001100007c02 */ /* 0x002fee0008000f00 */
.L_x_201:
[----:B-1----:R1:W3:Y:S02]  /*8960*/  SYNCS.PHASECHK.TRANS64.TRYWAIT P0, [R0+URZ+0x1b8], R6 ;  /* 0x0001b806000075a7 */ /* 0x0022e400080011ff */
[----:B---3--:R-:W-:Y:S05]  /*8970*/  @!P0 NANOSLEEP.SYNCS 0x989680 ;  /* 0x009896800000895d */ /* 0x008fea0003900000 */
[----:B------:R-:W3:Y:S02]  /*8980*/  @!P0 SYNCS.PHASECHK.TRANS64 P0, [R0+URZ+0x1b8], R6 ;  /* 0x0001b806000085a7 */ /* 0x000ee400080010ff */
[----:B---3--:R-:W-:Y:S05]  /*8990*/  @!P0 BRA `(.L_x_201) ;  /* 0xfffffffc00f08947 */ /* 0x008fea000383ffff */
[----:B------:R-:W-:Y:S05]  /*89a0*/  BRA `(.L_x_202) ;  /* 0xffffffcc00bc7947 */ /* 0x000fea000383ffff */
.L_x_108:
[----:B---3--:R3:W1:Y:S02]  /*89b0*/  SYNCS.PHASECHK.TRANS64.TRYWAIT P0, [R3+URZ+0x1d0], R0 ;  /* 0x0001d000030075a7 */ /* 0x00866400080011ff */
[----:B-1----:R-:W-:Y:S05]  /*89c0*/  @!P0 NANOSLEEP.SYNCS 0x989680 ;  /* 0x009896800000895d */ /* 0x002fea0003900000 */
[----:B------:R-:W1:Y:S02]  /*89d0*/  @!P0 SYNCS.PHASECHK.TRANS64 P0, [R3+URZ+0x1d0], R0 ;  /* 0x0001d000030085a7 */ /* 0x000e6400080010ff */
[----:B-1----:R-:W-:Y:S05]  /*89e0*/  @!P0 BRA `(.L_x_108) ;  /* 0xfffffffc00f08947 */ /* 0x002fea000383ffff */
[----:B------:R-:W-:Y:S05]  /*89f0*/  BRA `(.L_x_203) ;  /* 0xffffffd400047947 */ /* 0x000fea000383ffff */
.L_x_119:
[----:B-1----:R-:W-:Y:S04]  /*8a00*/  MOV R0, UR44 ;  /* 0x0000002c00007c02 */ /* 0x002fe80008000f00 */
[----:B------:R1:W2:Y:S03]  /*8a10*/  SYNCS.PHASECHK.TRANS64.TRYWAIT P1, [R0+URZ+0x1b0], R4 ;  /* 0x0001b004000075a7 */ /* 0x0002a600080211ff */
[----:B--2---:R-:W-:Y:S05]  /*8a20*/  @!P1 NANOSLEEP.SYNCS 0x989680 ;  /* 0x009896800000995d */ /* 0x004fea0003900000 */
[----:B------:R-:W2:Y:S02]  /*8a30*/  @!P1 SYNCS.PHASECHK.TRANS64 P1, [R0+URZ+0x1b0], R4 ;  /* 0x0001b004000095a7 */ /* 0x000ea400080210ff */
[----:B--2---:R-:W-:Y:S05]  /*8a40*/  @!P1 BRA `(.L_x_119) ;  /* 0xfffffffc00ec9947 */ /* 0x004fea000383ffff */
[----:B------:R-:W-:Y:S05]  /*8a50*/  BRA `(.L_x_118) ;  /* 0xffffffe000547947 */ /* 0x000fea000383ffff */
.L_x_121:
[----:B------:R1:W1:Y:S02]  /*8a60*/  SYNCS.PHASECHK.TRANS64.TRYWAIT P1, [R16+URZ+0x1f0], R3 ;  /* 0x0001f003100075a7 */ /* 0x00026400080211ff */
[----:B-1----:R-:W-:Y:S05]  /*8a70*/  @!P1 NANOSLEEP.SYNCS 0x989680 ;  /* 0x009896800000995d */ /* 0x002fea0003900000 */
[----:B------:R-:W1:Y:S02]  /*8a80*/  @!P1 SYNCS.PHASECHK.TRANS64 P1, [R16+URZ+0x1f0], R3 ;  /* 0x0001f003100095a7 */ /* 0x000e6400080210ff */
[----:B-1----:R-:W-:Y:S05]  /*8a90*/  @!P1 BRA `(.L_x_121) ;  /* 0xfffffffc00f09947 */ /* 0x002fea000383ffff */
[----:B------:R-:W-:Y:S05]  /*8aa0*/  BRA `(.L_x_120) ;  /* 0xffffffe000907947 */ /* 0x000fea000383ffff */
        .weak           $__internal_0_$__cuda_sm10x_tcgen05_guardrail_trap_col_being_dealloced_not_returned_by_alloc
        .type           $__internal_0_$__cuda_sm10x_tcgen05_guardrail_trap_col_being_dealloced_not_returned_by_alloc,@function
        .size           $__internal_0_$__cuda_sm10x_tcgen05_guardrail_trap_col_being_dealloced_not_returned_by_alloc,($__internal_1_$__cuda_sm10x_tcgen05_guardrail_trap_phase_invalid_during_alloc - $__internal_0_$__cuda_sm10x_tcgen05_guardrail_trap_col_being_dealloced_not_returned_by_alloc)
$__internal_0_$__cuda_sm10x_tcgen05_guardrail_trap_col_being_dealloced_not_returned_by_alloc:
[----:B------:R-:W-:Y:S05]  /*8ab0*/  BPT.TRAP 0x1 ;  /* 0x000000040000795c */ /* 0x000fea0000300000 */
[----:B------:R-:W-:-:S04]  /*8ac0*/  HFMA2 R3, -RZ, RZ, 0, 0 ;  /* 0x00000000ff037431 */ /* 0x000fc800000001ff */
[----:B------:R-:W-:Y:S05]  /*8ad0*/  RET.REL.NODEC R2 `(_ZN7cutlass13device_kernelINS_4gemm6kernel13GemmUniversalIN4cute5tupleIJiiiiEEENS1_10collective13CollectiveMmaINS1_35MainloopSm100TmaUmmaWarpSpecializedILi27ELi2ELi4ENS5_IJNS4_1CILi4EEENSA_ILi2EEENSA_ILi1EEEEEEEENS5_IJNSA_ILi64EEESG_SG_EEEaNS5_IJlSD_lEEEaSI_NS4_8TiledMMAINS4_8MMA_AtomIJNS4_15SM100_MMA_S8_SSIaaiLi64ELi64ELNS4_4UMMA5MajorE0ELSN_0ELNSM_8SaturateE0EEEEEENS4_6LayoutINS5_IJSD_SD_SD_EEENS5_IJNSA_ILi0EEEST_ST_EEEEENS5_IJNS4_10UnderscoreESW_SW_EEEEENS4_23SM90_TMA_LOAD_MULTICASTENS4_14ComposedLayoutINS4_7SwizzleILi2ELi4ELi3EEENS4_18smem_ptr_flag_bitsILi8EEENSR_INS5_IJNSA_ILi8EEESG_EEENS5_IJSG_SD_EEEEEEEvNS4_8identityESZ_S19_vS1A_EENS_8epilogue10collective18CollectiveEpilogueINS1C_23Sm100TmaWarpSpecializedILi1ELi1ELi32ELb0ELb0EEEJSH_NS5_IJNSR_ISG_SD_EES1H_EEEaSI_aSI_NS1C_6fusion15FusionCallbacksIS1G_NS1J_17LinearCombinationIaiaiLNS_15FloatRoundStyleE2EEESH_S1I_JEEENS4_5SM1004TMEM4LOAD26SM100_TMEM_LOAD_16dp32b32xENS4_13SM90_TMA_LOADES19_NS4_39AutoVectorizingCopyWithAssumedAlignmentILi128EEENS4_14SM90_TMA_STOREES19_S1V_S1V_EEEvvEEEEvNT_6ParamsE) ;  /* 0xffffff7402487950 */ /* 0x000fea0003c3ffff */
        .weak           $__internal_1_$__cuda_sm10x_tcgen05_guardrail_trap_phase_invalid_during_alloc
        .type           $__internal_1_$__cuda_sm10x_tcgen05_guardrail_trap_phase_invalid_during_alloc,@function
        .size           $__internal_1_$__cuda_sm10x_tcgen05_guardrail_trap_phase_invalid_during_alloc,($__internal_2_$__cuda_sm10x_tcgen05_guardrail_trap_unallocated_columns_being_dealloced - $__internal_1_$__cuda_sm10x_tcgen05_guardrail_trap_phase_invalid_during_alloc)
$__internal_1_$__cuda_sm10x_tcgen05_guardrail_trap_phase_invalid_during_alloc:
[----:B------:R-:W-:Y:S05]  /*8ae0*/  BPT.TRAP 0x1 ;  /* 0x000000040000795c */ /* 0x000fea0000300000 */
[----:B------:R-:W-:-:S04]  /*8af0*/  MOV R5, 0x0 ;  /* 0x0000000000057802 */ /* 0x000fc80000000f00 */
[----:B------:R-:W-:Y:S05]  /*8b00*/  RET.REL.NODEC R4 `(_ZN7cutlass13device_kernelINS_4gemm6kernel13GemmUniversalIN4cute5tupleIJiiiiEEENS1_10collective13CollectiveMmaINS1_35MainloopSm100TmaUmmaWarpSpecializedILi27ELi2ELi4ENS5_IJNS4_1CILi4EEENSA_ILi2EEENSA_ILi1EEEEEEEENS5_IJNSA_ILi64EEESG_SG_EEEaNS5_IJlSD_lEEEaSI_NS4_8TiledMMAINS4_8MMA_AtomIJNS4_15SM100_MMA_S8_SSIaaiLi64ELi64ELNS4_4UMMA5MajorE0ELSN_0ELNSM_8SaturateE0EEEEEENS4_6LayoutINS5_IJSD_SD_SD_EEENS5_IJNSA_ILi0EEEST_ST_EEEEENS5_IJNS4_10UnderscoreESW_SW_EEEEENS4_23SM90_TMA_LOAD_MULTICASTENS4_14ComposedLayoutINS4_7SwizzleILi2ELi4ELi3EEENS4_18smem_ptr_flag_bitsILi8EEENSR_INS5_IJNSA_ILi8EEESG_EEENS5_IJSG_SD_EEEEEEEvNS4_8identityESZ_S19_vS1A_EENS_8epilogue10collective18CollectiveEpilogueINS1C_23Sm100TmaWarpSpecializedILi1ELi1ELi32ELb0ELb0EEEJSH_NS5_IJNSR_ISG_SD_EES1H_EEEaSI_aSI_NS1C_6fusion15FusionCallbacksIS1G_NS1J_17LinearCombinationIaiaiLNS_15FloatRoundStyleE2EEESH_S1I_JEEENS4_5SM1004TMEM4LOAD26SM100_TMEM_LOAD_16dp32b32xENS4_13SM90_TMA_LOADES19_NS4_39AutoVectorizingCopyWithAssumedAlignmentILi128EEENS4_14SM90_TMA_STOREES19_S1V_S1V_EEEvvEEEEvNT_6ParamsE) ;  /* 0xffffff74043c7950 */ /* 0x000fea0003c3ffff */
        .weak           $__internal_2_$__cuda_sm10x_tcgen05_guardrail_trap_unallocated_columns_being_dealloced
        .type           $__internal_2_$__cuda_sm10x_tcgen05_guardrail_trap_unallocated_columns_being_dealloced,@function
        .size           $__internal_2_$__cuda_sm10x_tcgen05_guardrail_trap_unallocated_columns_being_dealloced,(.L_x_205 - $__internal_2_$__cuda_sm10x_tcgen05_guardrail_trap_unallocated_columns_being_dealloced)
$__internal_2_$__cuda_sm10x_tcgen05_guardrail_trap_unallocated_columns_being_dealloced:
[----:B------:R-:W-:Y:S05]  /*8b10*/  BPT.TRAP 0x1 ;  /* 0x000000040000795c */ /* 0x000fea0000300000 */
[----:B------:R-:W-:-:S04]  /*8b20*/  HFMA2 R3, -RZ, RZ, 0, 0 ;  /* 0x00000000ff037431 */ /* 0x000fc800000001ff */
[----:B------:R-:W-:Y:S05]  /*8b30*/  RET.REL.NODEC R2 `(_ZN7cutlass13device_kernelINS_4gemm6kernel13GemmUniversalIN4cute5tupleIJiiiiEEENS1_10collective13CollectiveMmaINS1_35MainloopSm100TmaUmmaWarpSpecializedILi27ELi2ELi4ENS5_IJNS4_1CILi4EEENSA_ILi2EEENSA_ILi1EEEEEEEENS5_IJNSA_ILi64EEESG_SG_EEEaNS5_IJlSD_lEEEaSI_NS4_8TiledMMAINS4_8MMA_AtomIJNS4_15SM100_MMA_S8_SSIaaiLi64ELi64ELNS4_4UMMA5MajorE0ELSN_0ELNSM_8SaturateE0EEEEEENS4_6LayoutINS5_IJSD_SD_SD_EEENS5_IJNSA_ILi0EEEST_ST_EEEEENS5_IJNS4_10UnderscoreESW_SW_EEEEENS4_23SM90_TMA_LOAD_MULTICASTENS4_14ComposedLayoutINS4_7SwizzleILi2ELi4ELi3EEENS4_18smem_ptr_flag_bitsILi8EEENSR_INS5_IJNSA_ILi8EEESG_EEENS5_IJSG_SD_EEEEEEEvNS4_8identityESZ_S19_vS1A_EENS_8epilogue10collective18CollectiveEpilogueINS1C_23Sm100TmaWarpSpecializedILi1ELi1ELi32ELb0ELb0EEEJSH_NS5_IJNSR_ISG_SD_EES1H_EEEaSI_aSI_NS1C_6fusion15FusionCallbacksIS1G_NS1J_17LinearCombinationIaiaiLNS_15FloatRoundStyleE2EEESH_S1I_JEEENS4_5SM1004TMEM4LOAD26SM100_TMEM_LOAD_16dp32b32xENS4_13SM90_TMA_LOADES19_NS4_39AutoVectorizingCopyWithAssumedAlignmentILi128EEENS4_14SM90_TMA_STOREES19_S1V_S1V_EEEvvEEEEvNT_6ParamsE) ;  /* 0xffffff7402307950 */ /* 0x000fea0003c3ffff */
.L_x_204:
[----:B------:R-:W-:-:S00]  /*8b40*/  BRA `(.L_x_204) ;  /* 0xfffffffc00fc7947 */ /* 0x000fc0000383ffff */
[----:B------:R-:W-:-:S00]  /*8b50*/  NOP ;  /* 0x0000000000007918 */ /* 0x000fc00000000000 */
        /* <DEDUP_REMOVED lines=10> */
.L_x_205:


//--------------------- .nv.global.init           --------------------------
	.section	.nv.global.init,"aw",@progbits
.nv.global.init:
	.type		$str$27,@object
	.size		$str$27,($str$28 - $str$27)
$str$27:
        /*0000*/ 	.byte	0x28, 0x61, 0x64, 0x64, 0x72, 0x65, 0x73, 0x73, 0x20, 0x26, 0x20, 0x6d, 0x61, 0x73, 0x6b, 0x29
        /*0010*/ 	.byte	0x20, 0x3d, 0x3d, 0x20, 0x30, 0x00
	.type		$str$28,@object
	.size		$str$28,($str$26 - $str$28)
$str$28:
        /*0016*/ 	.byte	0x2f, 0x74, 0x6d, 0x70, 0x2f, 0x63, 0x75, 0x74, 0x6c, 0x61, 0x73, 0x73, 0x5f, 0x73, 0x77, 0x65
        /*0026*/ 	.byte	0x65, 0x70, 0x5f, 0x73, 0x72, 0x63, 0x2f, 0x69, 0x6e, 0x63, 0x6c, 0x75, 0x64, 0x65, 0x2f, 0x63
        /*0036*/ 	.byte	0x75, 0x74, 0x65, 0x2f, 0x70, 0x6f, 0x69, 0x6e, 0x74, 0x65, 0x72, 0x5f, 0x66, 0x6c, 0x61, 0x67
        /*0046*/ 	.byte	0x67, 0x65, 0x64, 0x2e, 0x68, 0x70, 0x70, 0x00
	.type		$str$26,@object
	.size		$str$26,($str$25 - $str$26)
$str$26:
        /*004e*/ 	.byte	0x2f, 0x74, 0x6d, 0x70, 0x2f, 0x63, 0x75, 0x74, 0x6c, 0x61, 0x73, 0x73, 0x5f, 0x73, 0x77, 0x65
        /*005e*/ 	.byte	0x65, 0x70, 0x5f, 0x73, 0x72, 0x63, 0x2f, 0x69, 0x6e, 0x63, 0x6c, 0x75, 0x64, 0x65, 0x2f, 0x63
        /*006e*/ 	.byte	0x75, 0x74, 0x65, 0x2f, 0x61, 0x74, 0x6f, 0x6d, 0x2f, 0x63, 0x6f, 0x70, 0x79, 0x5f, 0x74, 0x72
        /*007e*/ 	.byte	0x61, 0x69, 0x74, 0x73, 0x5f, 0x73, 0x6d, 0x31, 0x30, 0x30, 0x2e, 0x68, 0x70, 0x70, 0x00
	.type		$str$25,@object
	.size		$str$25,(__unnamed_1 - $str$25)
$str$25:
        /*008d*/ 	.byte	0x28, 0x28, 0x75, 0x69, 0x6e, 0x74, 0x33, 0x32, 0x5f, 0x74, 0x28, 0x74, 0x68, 0x72, 0x65, 0x61
        /*009d*/ 	.byte	0x64, 0x49, 0x64, 0x78, 0x2e, 0x78, 0x29, 0x20, 0x2f, 0x20, 0x33, 0x32, 0x29, 0x20, 0x25, 0x20
        /*00ad*/ 	.byte	0x34, 0x29, 0x20, 0x3d, 0x3d, 0x20, 0x28, 0x28, 0x28, 0x74, 0x6d, 0x65, 0x6d, 0x5f, 0x61, 0x64
        /*00bd*/ 	.byte	0x64, 0x72, 0x20, 0x3e, 0x3e, 0x20, 0x31, 0x36, 0x29, 0x20, 0x2f, 0x20, 0x33, 0x32, 0x29, 0x20
        /*00cd*/ 	.byte	0x25, 0x20, 0x34, 0x29, 0x00
	.type		__unnamed_1,@object
	.size		__unnamed_1,(__unnamed_2 - __unnamed_1)
__unnamed_1:
        /*00d2*/ 	.byte	0x61, 0x75, 0x74, 0x6f, 0x20, 0x63, 0x75, 0x74, 0x65, 0x3a, 0x3a, 0x61, 0x73, 0x5f, 0x70, 0x6f
        /* <DEDUP_REMOVED lines=24> */
        /*0262*/ 	.byte	0x00
	.type		__unnamed_2,@object
	.size		__unnamed_2,(.L_2 - __unnamed_2)
__unnamed_2:
        /* <DEDUP_REMOVED lines=41> */
.L_2:


//--------------------- .nv.shared._ZN7cutlass13device_kernelINS_4gemm6kernel13GemmUniversalIN4cute5tupleIJiiiiEEENS1_10collective13CollectiveMmaINS1_35MainloopSm100TmaUmmaWarpSpecializedILi27ELi2ELi4ENS5_IJNS4_1CILi4EEENSA_ILi2EEENSA_ILi1EEEEEEEENS5_IJNSA_ILi64EEESG_SG_EEEaNS5_IJlSD_lEEEaSI_NS4_8TiledMMAINS4_8MMA_AtomIJNS4_15SM100_MMA_S8_SSIaaiLi64ELi64ELNS4_4UMMA5MajorE0ELSN_0ELNSM_8SaturateE0EEEEEENS4_6LayoutINS5_IJSD_SD_SD_EEENS5_IJNSA_ILi0EEEST_ST_EEEEENS5_IJNS4_10UnderscoreESW_SW_EEEEENS4_23SM90_TMA_LOAD_MULTICASTENS4_14ComposedLayoutINS4_7SwizzleILi2ELi4ELi3EEENS4_18smem_ptr_flag_bitsILi8EEENSR_INS5_IJNSA_ILi8EEESG_EEENS5_IJSG_SD_EEEEEEEvNS4_8identityESZ_S19_vS1A_EENS_8epilogue10collective18CollectiveEpilogueINS1C_23Sm100TmaWarpSpecializedILi1ELi1ELi32ELb0ELb0EEEJSH_NS5_IJNSR_ISG_SD_EES1H_EEEaSI_aSI_NS1C_6fusion15FusionCallbacksIS1G_NS1J_17LinearCombinationIaiaiLNS_15FloatRoundStyleE2EEESH_S1I_JEEENS4_5SM1004TMEM4LOAD26SM100_TMEM_LOAD_16dp32b32xENS4_13SM90_TMA_LOADES19_NS4_39AutoVectorizingCopyWithAssumedAlignmentILi128EEENS4_14SM90_TMA_STOREES19_S1V_S1V_EEEvvEEEEvNT_6ParamsE --------------------------
	.section	.nv.shared._ZN7cutlass13device_kernelINS_4gemm6kernel13GemmUniversalIN4cute5tupleIJiiiiEEENS1_10collective13CollectiveMmaINS1_35MainloopSm100TmaUmmaWarpSpecializedILi27ELi2ELi4ENS5_IJNS4_1CILi4EEENSA_ILi2EEENSA_ILi1EEEEEEEENS5_IJNSA_ILi64EEESG_SG_EEEaNS5_IJlSD_lEEEaSI_NS4_8TiledMMAINS4_8MMA_AtomIJNS4_15SM100_MMA_S8_SSIaaiLi64ELi64ELNS4_4UMMA5MajorE0ELSN_0ELNSM_8SaturateE0EEEEEENS4_6LayoutINS5_IJSD_SD_SD_EEENS5_IJNSA_ILi0EEEST_ST_EEEEENS5_IJNS4_10UnderscoreESW_SW_EEEEENS4_23SM90_TMA_LOAD_MULTICASTENS4_14ComposedLayoutINS4_7SwizzleILi2ELi4ELi3EEENS4_18smem_ptr_flag_bitsILi8EEENSR_INS5_IJNSA_ILi8EEESG_EEENS5_IJSG_SD_EEEEEEEvNS4_8identityESZ_S19_vS1A_EENS_8epilogue10collective18CollectiveEpilogueINS1C_23Sm100TmaWarpSpecializedILi1ELi1ELi32ELb0ELb0EEEJSH_NS5_IJNSR_ISG_SD_EES1H_EEEaSI_aSI_NS1C_6fusion15FusionCallbacksIS1G_NS1J_17LinearCombinationIaiaiLNS_15FloatRoundStyleE2EEESH_S1I_JEEENS4_5SM1004TMEM4LOAD26SM100_TMEM_LOAD_16dp32b32xENS4_13SM90_TMA_LOADES19_NS4_39AutoVectorizingCopyWithAssumedAlignmentILi128EEENS4_14SM90_TMA_STOREES19_S1V_S1V_EEEvvEEEEvNT_6ParamsE,"aw",@nobits
	.sectionflags	@""
	.align	16
	.zero		1024


//--------------------- .nv.shared.reserved.0     --------------------------
	.section	.nv.shared.reserved.0,"aw",@nobits
	.weak		__nv_reservedSMEM_offset_0_alias
	.size		__nv_reservedSMEM_offset_0_alias, 0, 64
	.other		__nv_reservedSMEM_offset_0_alias,@"STO_CUDA_RESERVED_SHARED STV_DEFAULT"
__nv_reservedSMEM_offset_0_alias:
	.zero		0
.nv.shared.reserved.0:
	.zero		64
	.weak		__nv_reservedSMEM_tcgen05_partition
	.type		__nv_reservedSMEM_tcgen05_partition,@object
	.size		__nv_reservedSMEM_tcgen05_partition,(.L_0 - __nv_reservedSMEM_tcgen05_partition)
__nv_reservedSMEM_tcgen05_partition:
	.zero		32
.L_0:


//--------------------- .nv.global                --------------------------
	.section	.nv.global,"aw",@nobits
.nv.global:
	.type		_ZN40_INTERNAL_23b8ae8c_4_k_cu_943753eb_267154cute1_E,@object
	.size		_ZN40_INTERNAL_23b8ae8c_4_k_cu_943753eb_267154cute1_E,(_ZN40_INTERNAL_23b8ae8c_4_k_cu_943753eb_267154cuda3std3__45__cpo6cbeginE - _ZN40_INTERNAL_23b8ae8c_4_k_cu_943753eb_267154cute1_E)
_ZN40_INTERNAL_23b8ae8c_4_k_cu_943753eb_267154cute1_E:
	.zero		1
	.type		_ZN40_INTERNAL_23b8ae8c_4_k_cu_943753eb_267154cuda3std3__45__cpo6cbeginE,@object
	.size		_ZN40_INTERNAL_23b8ae8c_4_k_cu_943753eb_267154cuda3std3__45__cpo6cbeginE,(_ZN40_INTERNAL_23b8ae8c_4_k_cu_943753eb_267154cuda3std3__48in_placeE - _ZN40_INTERNAL_23b8ae8c_4_k_cu_943753eb_267154cuda3std3__45__cpo6cbeginE)
_ZN40_INTERNAL_23b8ae8c_4_k_cu_943753eb_267154cuda3std3__45__cpo6cbeginE:
	.zero		1
	.type		_ZN40_INTERNAL_23b8ae8c_4_k_cu_943753eb_267154cuda3std3__48in_placeE,@object
	.size		_ZN40_INTERNAL_23b8ae8c_4_k_cu_943753eb_267154cuda3std3__48in_placeE,(_ZN40_INTERNAL_23b8ae8c_4_k_cu_943753eb_267154cuda3std6ranges3__45__cpo9iter_moveE - _ZN40_INTERNAL_23b8ae8c_4_k_cu_943753eb_267154cuda3std3__48in_placeE)
_ZN40_INTERNAL_23b8ae8c_4_k_cu_943753eb_267154cuda3std3__48in_placeE:
	.zero		1
	.type		_ZN40_INTERNAL_23b8ae8c_4_k_cu_943753eb_267154cuda3std6ranges3__45__cpo9iter_moveE,@object
	.size		_ZN40_INTERNAL_23b8ae8c_4_k_cu_943753eb_267154cuda3std6ranges3__45__cpo9iter_moveE,(_ZN40_INTERNAL_23b8ae8c_4_k_cu_943753eb_267154cuda3std3__45__cpo5beginE - _ZN40_INTERNAL_23b8ae8c_4_k_cu_943753eb_267154cuda3std6ranges3__45__cpo9iter_moveE)
_ZN40_INTERNAL_23b8ae8c_4_k_cu_943753eb_267154cuda3std6ranges3__45__cpo9iter_moveE:
	.zero		1
	.type		_ZN40_INTERNAL_23b8ae8c_4_k_cu_943753eb_267154cuda3std3__45__cpo5beginE,@object
	.size		_ZN40_INTERNAL_23b8ae8c_4_k_cu_943753eb_267154cuda3std3__45__cpo5beginE,(_ZN40_INTERNAL_23b8ae8c_4_k_cu_943753eb_267154cuda3std3__442_GLOBAL__N__23b8ae8c_4_k_cu_943753eb_267156ignoreE - _ZN40_INTERNAL_23b8ae8c_4_k_cu_943753eb_267154cuda3std3__45__cpo5beginE)
_ZN40_INTERNAL_23b8ae8c_4_k_cu_943753eb_267154cuda3std3__45__cpo5beginE:
	.zero		1
	.type		_ZN40_INTERNAL_23b8ae8c_4_k_cu_943753eb_267154cuda3std3__442_GLOBAL__N__23b8ae8c_4_k_cu_943753eb_267156ignoreE,@object
	.size		_ZN40_INTERNAL_23b8ae8c_4_k_cu_943753eb_267154cuda3std3__442_GLOBAL__N__23b8ae8c_4_k_cu_943753eb_267156ignoreE,(_ZN40_INTERNAL_23b8ae8c_4_k_cu_943753eb_267154cute7productE - _ZN40_INTERNAL_23b8ae8c_4_k_cu_943753eb_267154cuda3std3__442_GLOBAL__N__23b8ae8c_4_k_cu_943753eb_267156ignoreE)
_ZN40_INTERNAL_23b8ae8c_4_k_cu_943753eb_267154cuda3std3__442_GLOBAL__N__23b8ae8c_4_k_cu_943753eb_267156ignoreE:
	.zero		1
	.type		_ZN40_INTERNAL_23b8ae8c_4_k_cu_943753eb_267154cute7productE,@object
	.size		_ZN40_INTERNAL_23b8ae8c_4_k_cu_943753eb_267154cute7productE,(_ZN40_INTERNAL_23b8ae8c_4_k_cu_943753eb_267154cuda3std3__45__cpo3endE - _ZN40_INTERNAL_23b8ae8c_4_k_cu_943753eb_267154cute7productE)
_ZN40_INTERNAL_23b8ae8c_4_k_cu_943753eb_267154cute7productE:
	.zero		1
	.type		_ZN40_INTERNAL_23b8ae8c_4_k_cu_943753eb_267154cuda3std3__45__cpo3endE,@object
	.size		_ZN40_INTERNAL_23b8ae8c_4_k_cu_943753eb_267154cuda3std3__45__cpo3endE,(_ZN40_INTERNAL_23b8ae8c_4_k_cu_943753eb_267154cuda3std3__419piecewise_constructE - _ZN40_INTERNAL_23b8ae8c_4_k_cu_943753eb_267154cuda3std3__45__cpo3endE)
_ZN40_INTERNAL_23b8ae8c_4_k_cu_943753eb_267154cuda3std3__45__cpo3endE:
	.zero		1
	.type		_ZN40_INTERNAL_23b8ae8c_4_k_cu_943753eb_267154cuda3std3__419piecewise_constructE,@object
	.size		_ZN40_INTERNAL_23b8ae8c_4_k_cu_943753eb_267154cuda3std3__419piecewise_constructE,(_ZN40_INTERNAL_23b8ae8c_4_k_cu_943753eb_267154cuda3std3__45__cpo4cendE - _ZN40_INTERNAL_23b8ae8c_4_k_cu_943753eb_267154cuda3std3__419piecewise_constructE)
_ZN40_INTERNAL_23b8ae8c_4_k_cu_943753eb_267154cuda3std3__419piecewise_constructE:
	.zero		1
	.type		_ZN40_INTERNAL_23b8ae8c_4_k_cu_943753eb_267154cuda3std3__45__cpo4cendE,@object
	.size		_ZN40_INTERNAL_23b8ae8c_4_k_cu_943753eb_267154cuda3std3__45__cpo4cendE,(_ZN40_INTERNAL_23b8ae8c_4_k_cu_943753eb_267154cuda3std6ranges3__45__cpo4swapE - _ZN40_INTERNAL_23b8ae8c_4_k_cu_943753eb_267154cuda3std3__45__cpo4cendE)
_ZN40_INTERNAL_23b8ae8c_4_k_cu_943753eb_267154cuda3std3__45__cpo4cendE:
	.zero		1
	.type		_ZN40_INTERNAL_23b8ae8c_4_k_cu_943753eb_267154cuda3std6ranges3__45__cpo4swapE,@object
	.size		_ZN40_INTERNAL_23b8ae8c_4_k_cu_943753eb_267154cuda3std6ranges3__45__cpo4swapE,(.L_10 - _ZN40_INTERNAL_23b8ae8c_4_k_cu_943753eb_267154cuda3std6ranges3__45__cpo4swapE)
_ZN40_INTERNAL_23b8ae8c_4_k_cu_943753eb_267154cuda3std6ranges3__45__cpo4swapE:
	.zero		1
.L_10:


//--------------------- .nv.constant0._ZN7cutlass13device_kernelINS_4gemm6kernel13GemmUniversalIN4cute5tupleIJiiiiEEENS1_10collective13CollectiveMmaINS1_35MainloopSm100TmaUmmaWarpSpecializedILi27ELi2ELi4ENS5_IJNS4_1CILi4EEENSA_ILi2EEENSA_ILi1EEEEEEEENS5_IJNSA_ILi64EEESG_SG_EEEaNS5_IJlSD_lEEEaSI_NS4_8TiledMMAINS4_8MMA_AtomIJNS4_15SM100_MMA_S8_SSIaaiLi64ELi64ELNS4_4UMMA5MajorE0ELSN_0ELNSM_8SaturateE0EEEEEENS4_6LayoutINS5_IJSD_SD_SD_EEENS5_IJNSA_ILi0EEEST_ST_EEEEENS5_IJNS4_10UnderscoreESW_SW_EEEEENS4_23SM90_TMA_LOAD_MULTICASTENS4_14ComposedLayoutINS4_7SwizzleILi2ELi4ELi3EEENS4_18smem_ptr_flag_bitsILi8EEENSR_INS5_IJNSA_ILi8EEESG_EEENS5_IJSG_SD_EEEEEEEvNS4_8identityESZ_S19_vS1A_EENS_8epilogue10collective18CollectiveEpilogueINS1C_23Sm100TmaWarpSpecializedILi1ELi1ELi32ELb0ELb0EEEJSH_NS5_IJNSR_ISG_SD_EES1H_EEEaSI_aSI_NS1C_6fusion15FusionCallbacksIS1G_NS1J_17LinearCombinationIaiaiLNS_15FloatRoundStyleE2EEESH_S1I_JEEENS4_5SM1004TMEM4LOAD26SM100_TMEM_LOAD_16dp32b32xENS4_13SM90_TMA_LOADES19_NS4_39AutoVectorizingCopyWithAssumedAlignmentILi128EEENS4_14SM90_TMA_STOREES19_S1V_S1V_EEEvvEEEEvNT_6ParamsE --------------------------
	.section	.nv.constant0._ZN7cutlass13device_kernelINS_4gemm6kernel13GemmUniversalIN4cute5tupleIJiiiiEEENS1_10collective13CollectiveMmaINS1_35MainloopSm100TmaUmmaWarpSpecializedILi27ELi2ELi4ENS5_IJNS4_1CILi4EEENSA_ILi2EEENSA_ILi1EEEEEEEENS5_IJNSA_ILi64EEESG_SG_EEEaNS5_IJlSD_lEEEaSI_NS4_8TiledMMAINS4_8MMA_AtomIJNS4_15SM100_MMA_S8_SSIaaiLi64ELi64ELNS4_4UMMA5MajorE0ELSN_0ELNSM_8SaturateE0EEEEEENS4_6LayoutINS5_IJSD_SD_SD_EEENS5_IJNSA_ILi0EEEST_ST_EEEEENS5_IJNS4_10UnderscoreESW_SW_EEEEENS4_23SM90_TMA_LOAD_MULTICASTENS4_14ComposedLayoutINS4_7SwizzleILi2ELi4ELi3EEENS4_18smem_ptr_flag_bitsILi8EEENSR_INS5_IJNSA_ILi8EEESG_EEENS5_IJSG_SD_EEEEEEEvNS4_8identityESZ_S19_vS1A_EENS_8epilogue10collective18CollectiveEpilogueINS1C_23Sm100TmaWarpSpecializedILi1ELi1ELi32ELb0ELb0EEEJSH_NS5_IJNSR_ISG_SD_EES1H_EEEaSI_aSI_NS1C_6fusion15FusionCallbacksIS1G_NS1J_17LinearCombinationIaiaiLNS_15FloatRoundStyleE2EEESH_S1I_JEEENS4_5SM1004TMEM4LOAD26SM100_TMEM_LOAD_16dp32b32xENS4_13SM90_TMA_LOADES19_NS4_39AutoVectorizingCopyWithAssumedAlignmentILi128EEENS4_14SM90_TMA_STOREES19_S1V_S1V_EEEvvEEEEvNT_6ParamsE,"a",@progbits
	.sectionflags	@""
	.align	4
.nv.constant0._ZN7cutlass13device_kernelINS_4gemm6kernel13GemmUniversalIN4cute5tupleIJiiiiEEENS1_10collective13CollectiveMmaINS1_35MainloopSm100TmaUmmaWarpSpecializedILi27ELi2ELi4ENS5_IJNS4_1CILi4EEENSA_ILi2EEENSA_ILi1EEEEEEEENS5_IJNSA_ILi64EEESG_SG_EEEaNS5_IJlSD_lEEEaSI_NS4_8TiledMMAINS4_8MMA_AtomIJNS4_15SM100_MMA_S8_SSIaaiLi64ELi64ELNS4_4UMMA5MajorE0ELSN_0ELNSM_8SaturateE0EEEEEENS4_6LayoutINS5_IJSD_SD_SD_EEENS5_IJNSA_ILi0EEEST_ST_EEEEENS5_IJNS4_10UnderscoreESW_SW_EEEEENS4_23SM90_TMA_LOAD_MULTICASTENS4_14ComposedLayoutINS4_7SwizzleILi2ELi4ELi3EEENS4_18smem_ptr_flag_bitsILi8EEENSR_INS5_IJNSA_ILi8EEESG_EEENS5_IJSG_SD_EEEEEEEvNS4_8identityESZ_S19_vS1A_EENS_8epilogue10collective18CollectiveEpilogueINS1C_23Sm100TmaWarpSpecializedILi1ELi1ELi32ELb0ELb0EEEJSH_NS5_IJNSR_ISG_SD_EES1H_EEEaSI_aSI_NS1C_6fusion15FusionCallbacksIS1G_NS1J_17LinearCombinationIaiaiLNS_15FloatRoundStyleE2EEESH_S1I_JEEENS4_5SM1004TMEM4LOAD26SM100_TMEM_LOAD_16dp32b32xENS4_13SM90_TMA_LOADES19_NS4_39AutoVectorizingCopyWithAssumedAlignmentILi128EEENS4_14SM90_TMA_STOREES19_S1V_S1V_EEEvvEEEEvNT_6ParamsE:
	.zero		2944


//--------------------- SYMBOLS --------------------------

	.type		.nv.reservedSmem.offset0,@object
	.size		.nv.reservedSmem.offset0,0x4
	.type		.nv.reservedSmem.cap,@object
	.size		.nv.reservedSmem.cap,0x4
	.type		__assertfail,@function
